//
// Generated by NVIDIA NVVM Compiler
//
// Compiler Build ID: CL-36424714
// Cuda compilation tools, release 13.0, V13.0.88
// Based on NVVM 20.0.0
//

.version 9.0
.target sm_100
.address_size 64

	// .globl	_Z15EulerDistance_1PfS_S_iii
// _ZZ15EulerDistance_3PfS_S_iiiE3Ads has been demoted
// _ZZ15EulerDistance_3PfS_S_iiiE3Bds has been demoted
// _ZZ16broadcast_pointsPfS_iiS_E3Ads has been demoted
// _ZZ16broadcast_pointsPfS_iiS_E3Bds has been demoted

.visible .entry _Z15EulerDistance_1PfS_S_iii(
	.param .u64 .ptr .align 1 _Z15EulerDistance_1PfS_S_iii_param_0,
	.param .u64 .ptr .align 1 _Z15EulerDistance_1PfS_S_iii_param_1,
	.param .u64 .ptr .align 1 _Z15EulerDistance_1PfS_S_iii_param_2,
	.param .u32 _Z15EulerDistance_1PfS_S_iii_param_3,
	.param .u32 _Z15EulerDistance_1PfS_S_iii_param_4,
	.param .u32 _Z15EulerDistance_1PfS_S_iii_param_5
)
{
	.reg .pred 	%p<13>;
	.reg .b32 	%r<44>;
	.reg .b32 	%f<84>;
	.reg .b64 	%rd<53>;

	ld.param.u64 	%rd4, [_Z15EulerDistance_1PfS_S_iii_param_0];
	ld.param.u64 	%rd5, [_Z15EulerDistance_1PfS_S_iii_param_1];
	ld.param.u64 	%rd3, [_Z15EulerDistance_1PfS_S_iii_param_2];
	ld.param.u32 	%r20, [_Z15EulerDistance_1PfS_S_iii_param_3];
	ld.param.u32 	%r21, [_Z15EulerDistance_1PfS_S_iii_param_4];
	ld.param.u32 	%r22, [_Z15EulerDistance_1PfS_S_iii_param_5];
	cvta.to.global.u64 	%rd1, %rd5;
	cvta.to.global.u64 	%rd2, %rd4;
	mov.u32 	%r23, %ctaid.x;
	mov.u32 	%r24, %ctaid.y;
	mov.u32 	%r25, %tid.x;
	mov.u32 	%r26, %tid.y;
	mov.u32 	%r27, %ntid.y;
	mad.lo.s32 	%r1, %r24, %r27, %r26;
	mov.u32 	%r28, %ntid.x;
	mad.lo.s32 	%r2, %r23, %r28, %r25;
	setp.ge.s32 	%p1, %r1, %r20;
	setp.ge.s32 	%p2, %r2, %r21;
	or.pred  	%p3, %p1, %p2;
	@%p3 bra 	$L__BB0_14;
	setp.lt.s32 	%p4, %r22, 1;
	mov.f32 	%f83, 0f00000000;
	@%p4 bra 	$L__BB0_13;
	and.b32  	%r3, %r22, 7;
	setp.lt.u32 	%p5, %r22, 8;
	mov.f32 	%f83, 0f00000000;
	mov.b32 	%r42, 0;
	@%p5 bra 	$L__BB0_5;
	and.b32  	%r42, %r22, 2147483640;
	neg.s32 	%r40, %r42;
	shl.b32 	%r6, %r21, 3;
	shl.b32 	%r7, %r20, 3;
	mov.f32 	%f83, 0f00000000;
	mul.wide.s32 	%rd10, %r20, 4;
	mul.wide.s32 	%rd12, %r21, 4;
	mov.u32 	%r38, %r1;
	mov.u32 	%r39, %r2;
$L__BB0_4:
	.pragma "nounroll";
	mul.wide.s32 	%rd6, %r38, 4;
	add.s64 	%rd7, %rd2, %rd6;
	ld.global.f32 	%f17, [%rd7];
	mul.wide.s32 	%rd8, %r39, 4;
	add.s64 	%rd9, %rd1, %rd8;
	ld.global.f32 	%f18, [%rd9];
	sub.f32 	%f19, %f17, %f18;
	fma.rn.f32 	%f20, %f19, %f19, %f83;
	add.s64 	%rd11, %rd7, %rd10;
	ld.global.f32 	%f21, [%rd11];
	add.s64 	%rd13, %rd9, %rd12;
	ld.global.f32 	%f22, [%rd13];
	sub.f32 	%f23, %f21, %f22;
	fma.rn.f32 	%f24, %f23, %f23, %f20;
	add.s64 	%rd14, %rd11, %rd10;
	ld.global.f32 	%f25, [%rd14];
	add.s64 	%rd15, %rd13, %rd12;
	ld.global.f32 	%f26, [%rd15];
	sub.f32 	%f27, %f25, %f26;
	fma.rn.f32 	%f28, %f27, %f27, %f24;
	add.s64 	%rd16, %rd14, %rd10;
	ld.global.f32 	%f29, [%rd16];
	add.s64 	%rd17, %rd15, %rd12;
	ld.global.f32 	%f30, [%rd17];
	sub.f32 	%f31, %f29, %f30;
	fma.rn.f32 	%f32, %f31, %f31, %f28;
	add.s64 	%rd18, %rd16, %rd10;
	ld.global.f32 	%f33, [%rd18];
	add.s64 	%rd19, %rd17, %rd12;
	ld.global.f32 	%f34, [%rd19];
	sub.f32 	%f35, %f33, %f34;
	fma.rn.f32 	%f36, %f35, %f35, %f32;
	add.s64 	%rd20, %rd18, %rd10;
	ld.global.f32 	%f37, [%rd20];
	add.s64 	%rd21, %rd19, %rd12;
	ld.global.f32 	%f38, [%rd21];
	sub.f32 	%f39, %f37, %f38;
	fma.rn.f32 	%f40, %f39, %f39, %f36;
	add.s64 	%rd22, %rd20, %rd10;
	ld.global.f32 	%f41, [%rd22];
	add.s64 	%rd23, %rd21, %rd12;
	ld.global.f32 	%f42, [%rd23];
	sub.f32 	%f43, %f41, %f42;
	fma.rn.f32 	%f44, %f43, %f43, %f40;
	add.s64 	%rd24, %rd22, %rd10;
	ld.global.f32 	%f45, [%rd24];
	add.s64 	%rd25, %rd23, %rd12;
	ld.global.f32 	%f46, [%rd25];
	sub.f32 	%f47, %f45, %f46;
	fma.rn.f32 	%f83, %f47, %f47, %f44;
	add.s32 	%r40, %r40, 8;
	add.s32 	%r39, %r39, %r6;
	add.s32 	%r38, %r38, %r7;
	setp.ne.s32 	%p6, %r40, 0;
	@%p6 bra 	$L__BB0_4;
$L__BB0_5:
	setp.eq.s32 	%p7, %r3, 0;
	@%p7 bra 	$L__BB0_13;
	and.b32  	%r15, %r22, 3;
	setp.lt.u32 	%p8, %r3, 4;
	@%p8 bra 	$L__BB0_8;
	mad.lo.s32 	%r30, %r42, %r20, %r1;
	mul.wide.s32 	%rd26, %r30, 4;
	add.s64 	%rd27, %rd2, %rd26;
	ld.global.f32 	%f49, [%rd27];
	mad.lo.s32 	%r31, %r42, %r21, %r2;
	mul.wide.s32 	%rd28, %r31, 4;
	add.s64 	%rd29, %rd1, %rd28;
	ld.global.f32 	%f50, [%rd29];
	sub.f32 	%f51, %f49, %f50;
	fma.rn.f32 	%f52, %f51, %f51, %f83;
	mul.wide.s32 	%rd30, %r20, 4;
	add.s64 	%rd31, %rd27, %rd30;
	ld.global.f32 	%f53, [%rd31];
	mul.wide.s32 	%rd32, %r21, 4;
	add.s64 	%rd33, %rd29, %rd32;
	ld.global.f32 	%f54, [%rd33];
	sub.f32 	%f55, %f53, %f54;
	fma.rn.f32 	%f56, %f55, %f55, %f52;
	add.s64 	%rd34, %rd31, %rd30;
	ld.global.f32 	%f57, [%rd34];
	add.s64 	%rd35, %rd33, %rd32;
	ld.global.f32 	%f58, [%rd35];
	sub.f32 	%f59, %f57, %f58;
	fma.rn.f32 	%f60, %f59, %f59, %f56;
	add.s64 	%rd36, %rd34, %rd30;
	ld.global.f32 	%f61, [%rd36];
	add.s64 	%rd37, %rd35, %rd32;
	ld.global.f32 	%f62, [%rd37];
	sub.f32 	%f63, %f61, %f62;
	fma.rn.f32 	%f83, %f63, %f63, %f60;
	add.s32 	%r42, %r42, 4;
$L__BB0_8:
	setp.eq.s32 	%p9, %r15, 0;
	@%p9 bra 	$L__BB0_13;
	setp.eq.s32 	%p10, %r15, 1;
	@%p10 bra 	$L__BB0_11;
	mad.lo.s32 	%r32, %r42, %r20, %r1;
	mul.wide.s32 	%rd38, %r32, 4;
	add.s64 	%rd39, %rd2, %rd38;
	ld.global.f32 	%f65, [%rd39];
	mad.lo.s32 	%r33, %r42, %r21, %r2;
	mul.wide.s32 	%rd40, %r33, 4;
	add.s64 	%rd41, %rd1, %rd40;
	ld.global.f32 	%f66, [%rd41];
	sub.f32 	%f67, %f65, %f66;
	fma.rn.f32 	%f68, %f67, %f67, %f83;
	mul.wide.s32 	%rd42, %r20, 4;
	add.s64 	%rd43, %rd39, %rd42;
	ld.global.f32 	%f69, [%rd43];
	mul.wide.s32 	%rd44, %r21, 4;
	add.s64 	%rd45, %rd41, %rd44;
	ld.global.f32 	%f70, [%rd45];
	sub.f32 	%f71, %f69, %f70;
	fma.rn.f32 	%f83, %f71, %f71, %f68;
	add.s32 	%r42, %r42, 2;
$L__BB0_11:
	and.b32  	%r34, %r22, 1;
	setp.eq.b32 	%p11, %r34, 1;
	not.pred 	%p12, %p11;
	@%p12 bra 	$L__BB0_13;
	mad.lo.s32 	%r35, %r42, %r20, %r1;
	mul.wide.s32 	%rd46, %r35, 4;
	add.s64 	%rd47, %rd2, %rd46;
	ld.global.f32 	%f72, [%rd47];
	mad.lo.s32 	%r36, %r42, %r21, %r2;
	mul.wide.s32 	%rd48, %r36, 4;
	add.s64 	%rd49, %rd1, %rd48;
	ld.global.f32 	%f73, [%rd49];
	sub.f32 	%f74, %f72, %f73;
	fma.rn.f32 	%f83, %f74, %f74, %f83;
$L__BB0_13:
	sqrt.rn.f32 	%f75, %f83;
	mad.lo.s32 	%r37, %r21, %r1, %r2;
	cvta.to.global.u64 	%rd50, %rd3;
	mul.wide.s32 	%rd51, %r37, 4;
	add.s64 	%rd52, %rd50, %rd51;
	st.global.f32 	[%rd52], %f75;
$L__BB0_14:
	ret;

}
	// .globl	_Z15EulerDistance_3PfS_S_iii
.visible .entry _Z15EulerDistance_3PfS_S_iii(
	.param .u64 .ptr .align 1 _Z15EulerDistance_3PfS_S_iii_param_0,
	.param .u64 .ptr .align 1 _Z15EulerDistance_3PfS_S_iii_param_1,
	.param .u64 .ptr .align 1 _Z15EulerDistance_3PfS_S_iii_param_2,
	.param .u32 _Z15EulerDistance_3PfS_S_iii_param_3,
	.param .u32 _Z15EulerDistance_3PfS_S_iii_param_4,
	.param .u32 _Z15EulerDistance_3PfS_S_iii_param_5
)
{
	.reg .pred 	%p<13>;
	.reg .b32 	%r<42>;
	.reg .b32 	%f<151>;
	.reg .b64 	%rd<13>;
	// demoted variable
	.shared .align 4 .b8 _ZZ15EulerDistance_3PfS_S_iiiE3Ads[4096];
	// demoted variable
	.shared .align 4 .b8 _ZZ15EulerDistance_3PfS_S_iiiE3Bds[4096];
	ld.param.u64 	%rd3, [_Z15EulerDistance_3PfS_S_iii_param_0];
	ld.param.u64 	%rd4, [_Z15EulerDistance_3PfS_S_iii_param_1];
	ld.param.u64 	%rd5, [_Z15EulerDistance_3PfS_S_iii_param_2];
	ld.param.u32 	%r23, [_Z15EulerDistance_3PfS_S_iii_param_3];
	ld.param.u32 	%r24, [_Z15EulerDistance_3PfS_S_iii_param_4];
	ld.param.u32 	%r25, [_Z15EulerDistance_3PfS_S_iii_param_5];
	mov.u32 	%r26, %ctaid.x;
	mov.u32 	%r27, %ctaid.y;
	mov.u32 	%r1, %tid.x;
	mov.u32 	%r38, %tid.y;
	mov.u32 	%r28, %ntid.y;
	mad.lo.s32 	%r3, %r27, %r28, %r38;
	mov.u32 	%r29, %ntid.x;
	mad.lo.s32 	%r4, %r26, %r29, %r1;
	cvt.rn.f32.s32 	%f10, %r25;
	mul.f32 	%f11, %f10, 0f3D000000;
	cvt.rpi.f32.f32 	%f12, %f11;
	cvt.rzi.s32.f32 	%r5, %f12;
	setp.lt.s32 	%p2, %r5, 1;
	mov.f32 	%f149, 0f00000000;
	@%p2 bra 	$L__BB1_11;
	setp.lt.s32 	%p3, %r4, %r24;
	setp.lt.s32 	%p4, %r3, %r23;
	shl.b32 	%r30, %r1, 7;
	mov.u32 	%r31, _ZZ15EulerDistance_3PfS_S_iiiE3Ads;
	shl.b32 	%r32, %r38, 2;
	add.s32 	%r8, %r31, %r32;
	add.s32 	%r6, %r8, %r30;
	shl.b32 	%r33, %r38, 7;
	mov.u32 	%r34, _ZZ15EulerDistance_3PfS_S_iiiE3Bds;
	shl.b32 	%r35, %r1, 2;
	add.s32 	%r9, %r34, %r35;
	add.s32 	%r7, %r9, %r33;
	and.pred  	%p1, %p3, %p4;
	neg.s32 	%r41, %r5;
	mad.lo.s32 	%r40, %r1, %r23, %r3;
	shl.b32 	%r12, %r23, 5;
	mad.lo.s32 	%r39, %r38, %r24, %r4;
	shl.b32 	%r14, %r24, 5;
	cvta.to.global.u64 	%rd1, %rd3;
	cvta.to.global.u64 	%rd2, %rd4;
	mov.f32 	%f149, 0f00000000;
	not.pred 	%p8, %p1;
$L__BB1_2:
	setp.ge.s32 	%p5, %r38, %r25;
	mov.f32 	%f148, 0f00000000;
	@%p5 bra 	$L__BB1_7;
	setp.ge.s32 	%p6, %r3, %r23;
	mov.f32 	%f147, 0f00000000;
	@%p6 bra 	$L__BB1_5;
	mul.wide.s32 	%rd6, %r40, 4;
	add.s64 	%rd7, %rd1, %rd6;
	ld.global.f32 	%f147, [%rd7];
$L__BB1_5:
	setp.ge.s32 	%p7, %r4, %r24;
	st.shared.f32 	[%r6], %f147;
	@%p7 bra 	$L__BB1_8;
	mul.wide.s32 	%rd8, %r39, 4;
	add.s64 	%rd9, %rd2, %rd8;
	ld.global.f32 	%f148, [%rd9];
	bra.uni 	$L__BB1_8;
$L__BB1_7:
	mov.b32 	%r36, 0;
	st.shared.u32 	[%r6], %r36;
$L__BB1_8:
	st.shared.f32 	[%r7], %f148;
	bar.sync 	0;
	@%p8 bra 	$L__BB1_10;
	ld.shared.f32 	%f17, [%r8];
	ld.shared.f32 	%f18, [%r9];
	sub.f32 	%f19, %f17, %f18;
	fma.rn.f32 	%f20, %f19, %f19, %f149;
	ld.shared.f32 	%f21, [%r8+128];
	ld.shared.f32 	%f22, [%r9+128];
	sub.f32 	%f23, %f21, %f22;
	fma.rn.f32 	%f24, %f23, %f23, %f20;
	ld.shared.f32 	%f25, [%r8+256];
	ld.shared.f32 	%f26, [%r9+256];
	sub.f32 	%f27, %f25, %f26;
	fma.rn.f32 	%f28, %f27, %f27, %f24;
	ld.shared.f32 	%f29, [%r8+384];
	ld.shared.f32 	%f30, [%r9+384];
	sub.f32 	%f31, %f29, %f30;
	fma.rn.f32 	%f32, %f31, %f31, %f28;
	ld.shared.f32 	%f33, [%r8+512];
	ld.shared.f32 	%f34, [%r9+512];
	sub.f32 	%f35, %f33, %f34;
	fma.rn.f32 	%f36, %f35, %f35, %f32;
	ld.shared.f32 	%f37, [%r8+640];
	ld.shared.f32 	%f38, [%r9+640];
	sub.f32 	%f39, %f37, %f38;
	fma.rn.f32 	%f40, %f39, %f39, %f36;
	ld.shared.f32 	%f41, [%r8+768];
	ld.shared.f32 	%f42, [%r9+768];
	sub.f32 	%f43, %f41, %f42;
	fma.rn.f32 	%f44, %f43, %f43, %f40;
	ld.shared.f32 	%f45, [%r8+896];
	ld.shared.f32 	%f46, [%r9+896];
	sub.f32 	%f47, %f45, %f46;
	fma.rn.f32 	%f48, %f47, %f47, %f44;
	ld.shared.f32 	%f49, [%r8+1024];
	ld.shared.f32 	%f50, [%r9+1024];
	sub.f32 	%f51, %f49, %f50;
	fma.rn.f32 	%f52, %f51, %f51, %f48;
	ld.shared.f32 	%f53, [%r8+1152];
	ld.shared.f32 	%f54, [%r9+1152];
	sub.f32 	%f55, %f53, %f54;
	fma.rn.f32 	%f56, %f55, %f55, %f52;
	ld.shared.f32 	%f57, [%r8+1280];
	ld.shared.f32 	%f58, [%r9+1280];
	sub.f32 	%f59, %f57, %f58;
	fma.rn.f32 	%f60, %f59, %f59, %f56;
	ld.shared.f32 	%f61, [%r8+1408];
	ld.shared.f32 	%f62, [%r9+1408];
	sub.f32 	%f63, %f61, %f62;
	fma.rn.f32 	%f64, %f63, %f63, %f60;
	ld.shared.f32 	%f65, [%r8+1536];
	ld.shared.f32 	%f66, [%r9+1536];
	sub.f32 	%f67, %f65, %f66;
	fma.rn.f32 	%f68, %f67, %f67, %f64;
	ld.shared.f32 	%f69, [%r8+1664];
	ld.shared.f32 	%f70, [%r9+1664];
	sub.f32 	%f71, %f69, %f70;
	fma.rn.f32 	%f72, %f71, %f71, %f68;
	ld.shared.f32 	%f73, [%r8+1792];
	ld.shared.f32 	%f74, [%r9+1792];
	sub.f32 	%f75, %f73, %f74;
	fma.rn.f32 	%f76, %f75, %f75, %f72;
	ld.shared.f32 	%f77, [%r8+1920];
	ld.shared.f32 	%f78, [%r9+1920];
	sub.f32 	%f79, %f77, %f78;
	fma.rn.f32 	%f80, %f79, %f79, %f76;
	ld.shared.f32 	%f81, [%r8+2048];
	ld.shared.f32 	%f82, [%r9+2048];
	sub.f32 	%f83, %f81, %f82;
	fma.rn.f32 	%f84, %f83, %f83, %f80;
	ld.shared.f32 	%f85, [%r8+2176];
	ld.shared.f32 	%f86, [%r9+2176];
	sub.f32 	%f87, %f85, %f86;
	fma.rn.f32 	%f88, %f87, %f87, %f84;
	ld.shared.f32 	%f89, [%r8+2304];
	ld.shared.f32 	%f90, [%r9+2304];
	sub.f32 	%f91, %f89, %f90;
	fma.rn.f32 	%f92, %f91, %f91, %f88;
	ld.shared.f32 	%f93, [%r8+2432];
	ld.shared.f32 	%f94, [%r9+2432];
	sub.f32 	%f95, %f93, %f94;
	fma.rn.f32 	%f96, %f95, %f95, %f92;
	ld.shared.f32 	%f97, [%r8+2560];
	ld.shared.f32 	%f98, [%r9+2560];
	sub.f32 	%f99, %f97, %f98;
	fma.rn.f32 	%f100, %f99, %f99, %f96;
	ld.shared.f32 	%f101, [%r8+2688];
	ld.shared.f32 	%f102, [%r9+2688];
	sub.f32 	%f103, %f101, %f102;
	fma.rn.f32 	%f104, %f103, %f103, %f100;
	ld.shared.f32 	%f105, [%r8+2816];
	ld.shared.f32 	%f106, [%r9+2816];
	sub.f32 	%f107, %f105, %f106;
	fma.rn.f32 	%f108, %f107, %f107, %f104;
	ld.shared.f32 	%f109, [%r8+2944];
	ld.shared.f32 	%f110, [%r9+2944];
	sub.f32 	%f111, %f109, %f110;
	fma.rn.f32 	%f112, %f111, %f111, %f108;
	ld.shared.f32 	%f113, [%r8+3072];
	ld.shared.f32 	%f114, [%r9+3072];
	sub.f32 	%f115, %f113, %f114;
	fma.rn.f32 	%f116, %f115, %f115, %f112;
	ld.shared.f32 	%f117, [%r8+3200];
	ld.shared.f32 	%f118, [%r9+3200];
	sub.f32 	%f119, %f117, %f118;
	fma.rn.f32 	%f120, %f119, %f119, %f116;
	ld.shared.f32 	%f121, [%r8+3328];
	ld.shared.f32 	%f122, [%r9+3328];
	sub.f32 	%f123, %f121, %f122;
	fma.rn.f32 	%f124, %f123, %f123, %f120;
	ld.shared.f32 	%f125, [%r8+3456];
	ld.shared.f32 	%f126, [%r9+3456];
	sub.f32 	%f127, %f125, %f126;
	fma.rn.f32 	%f128, %f127, %f127, %f124;
	ld.shared.f32 	%f129, [%r8+3584];
	ld.shared.f32 	%f130, [%r9+3584];
	sub.f32 	%f131, %f129, %f130;
	fma.rn.f32 	%f132, %f131, %f131, %f128;
	ld.shared.f32 	%f133, [%r8+3712];
	ld.shared.f32 	%f134, [%r9+3712];
	sub.f32 	%f135, %f133, %f134;
	fma.rn.f32 	%f136, %f135, %f135, %f132;
	ld.shared.f32 	%f137, [%r8+3840];
	ld.shared.f32 	%f138, [%r9+3840];
	sub.f32 	%f139, %f137, %f138;
	fma.rn.f32 	%f140, %f139, %f139, %f136;
	ld.shared.f32 	%f141, [%r8+3968];
	ld.shared.f32 	%f142, [%r9+3968];
	sub.f32 	%f143, %f141, %f142;
	fma.rn.f32 	%f149, %f143, %f143, %f140;
$L__BB1_10:
	bar.sync 	0;
	add.s32 	%r41, %r41, 1;
	setp.ne.s32 	%p9, %r41, 0;
	add.s32 	%r40, %r40, %r12;
	add.s32 	%r39, %r39, %r14;
	add.s32 	%r38, %r38, 32;
	@%p9 bra 	$L__BB1_2;
$L__BB1_11:
	setp.ge.s32 	%p10, %r4, %r24;
	setp.ge.s32 	%p11, %r3, %r23;
	or.pred  	%p12, %p10, %p11;
	@%p12 bra 	$L__BB1_13;
	sqrt.rn.f32 	%f144, %f149;
	mad.lo.s32 	%r37, %r24, %r3, %r4;
	cvta.to.global.u64 	%rd10, %rd5;
	mul.wide.s32 	%rd11, %r37, 4;
	add.s64 	%rd12, %rd10, %rd11;
	st.global.f32 	[%rd12], %f144;
$L__BB1_13:
	ret;

}
	// .globl	_Z20compute_squared_normPfiiS_
.visible .entry _Z20compute_squared_normPfiiS_(
	.param .u64 .ptr .align 1 _Z20compute_squared_normPfiiS__param_0,
	.param .u32 _Z20compute_squared_normPfiiS__param_1,
	.param .u32 _Z20compute_squared_normPfiiS__param_2,
	.param .u64 .ptr .align 1 _Z20compute_squared_normPfiiS__param_3
)
{
	.reg .pred 	%p<11>;
	.reg .b32 	%r<38>;
	.reg .b32 	%f<83>;
	.reg .b64 	%rd<43>;

	ld.param.u64 	%rd3, [_Z20compute_squared_normPfiiS__param_0];
	ld.param.u32 	%r23, [_Z20compute_squared_normPfiiS__param_1];
	ld.param.u32 	%r24, [_Z20compute_squared_normPfiiS__param_2];
	ld.param.u64 	%rd2, [_Z20compute_squared_normPfiiS__param_3];
	cvta.to.global.u64 	%rd1, %rd3;
	mov.u32 	%r25, %ntid.x;
	mov.u32 	%r26, %ctaid.x;
	mov.u32 	%r27, %tid.x;
	mad.lo.s32 	%r1, %r25, %r26, %r27;
	setp.ge.s32 	%p1, %r1, %r24;
	@%p1 bra 	$L__BB2_15;
	setp.lt.s32 	%p2, %r23, 1;
	mov.f32 	%f82, 0f00000000;
	@%p2 bra 	$L__BB2_14;
	and.b32  	%r2, %r23, 15;
	setp.lt.u32 	%p3, %r23, 16;
	mov.f32 	%f82, 0f00000000;
	mov.b32 	%r34, 0;
	@%p3 bra 	$L__BB2_5;
	and.b32  	%r34, %r23, 2147483632;
	neg.s32 	%r32, %r34;
	shl.b32 	%r5, %r24, 4;
	mov.f32 	%f82, 0f00000000;
	mul.wide.s32 	%rd6, %r24, 4;
	mov.u32 	%r31, %r1;
$L__BB2_4:
	.pragma "nounroll";
	mul.wide.s32 	%rd4, %r31, 4;
	add.s64 	%rd5, %rd1, %rd4;
	ld.global.f32 	%f18, [%rd5];
	fma.rn.f32 	%f19, %f18, %f18, %f82;
	add.s64 	%rd7, %rd5, %rd6;
	ld.global.f32 	%f20, [%rd7];
	fma.rn.f32 	%f21, %f20, %f20, %f19;
	add.s64 	%rd8, %rd7, %rd6;
	ld.global.f32 	%f22, [%rd8];
	fma.rn.f32 	%f23, %f22, %f22, %f21;
	add.s64 	%rd9, %rd8, %rd6;
	ld.global.f32 	%f24, [%rd9];
	fma.rn.f32 	%f25, %f24, %f24, %f23;
	add.s64 	%rd10, %rd9, %rd6;
	ld.global.f32 	%f26, [%rd10];
	fma.rn.f32 	%f27, %f26, %f26, %f25;
	add.s64 	%rd11, %rd10, %rd6;
	ld.global.f32 	%f28, [%rd11];
	fma.rn.f32 	%f29, %f28, %f28, %f27;
	add.s64 	%rd12, %rd11, %rd6;
	ld.global.f32 	%f30, [%rd12];
	fma.rn.f32 	%f31, %f30, %f30, %f29;
	add.s64 	%rd13, %rd12, %rd6;
	ld.global.f32 	%f32, [%rd13];
	fma.rn.f32 	%f33, %f32, %f32, %f31;
	add.s64 	%rd14, %rd13, %rd6;
	ld.global.f32 	%f34, [%rd14];
	fma.rn.f32 	%f35, %f34, %f34, %f33;
	add.s64 	%rd15, %rd14, %rd6;
	ld.global.f32 	%f36, [%rd15];
	fma.rn.f32 	%f37, %f36, %f36, %f35;
	add.s64 	%rd16, %rd15, %rd6;
	ld.global.f32 	%f38, [%rd16];
	fma.rn.f32 	%f39, %f38, %f38, %f37;
	add.s64 	%rd17, %rd16, %rd6;
	ld.global.f32 	%f40, [%rd17];
	fma.rn.f32 	%f41, %f40, %f40, %f39;
	add.s64 	%rd18, %rd17, %rd6;
	ld.global.f32 	%f42, [%rd18];
	fma.rn.f32 	%f43, %f42, %f42, %f41;
	add.s64 	%rd19, %rd18, %rd6;
	ld.global.f32 	%f44, [%rd19];
	fma.rn.f32 	%f45, %f44, %f44, %f43;
	add.s64 	%rd20, %rd19, %rd6;
	ld.global.f32 	%f46, [%rd20];
	fma.rn.f32 	%f47, %f46, %f46, %f45;
	add.s64 	%rd21, %rd20, %rd6;
	ld.global.f32 	%f48, [%rd21];
	fma.rn.f32 	%f82, %f48, %f48, %f47;
	add.s32 	%r32, %r32, 16;
	add.s32 	%r31, %r31, %r5;
	setp.ne.s32 	%p4, %r32, 0;
	@%p4 bra 	$L__BB2_4;
$L__BB2_5:
	setp.eq.s32 	%p5, %r2, 0;
	@%p5 bra 	$L__BB2_14;
	and.b32  	%r11, %r23, 7;
	setp.lt.u32 	%p6, %r2, 8;
	@%p6 bra 	$L__BB2_8;
	mad.lo.s32 	%r29, %r34, %r24, %r1;
	mul.wide.s32 	%rd22, %r29, 4;
	add.s64 	%rd23, %rd1, %rd22;
	ld.global.f32 	%f50, [%rd23];
	fma.rn.f32 	%f51, %f50, %f50, %f82;
	mul.wide.s32 	%rd24, %r24, 4;
	add.s64 	%rd25, %rd23, %rd24;
	ld.global.f32 	%f52, [%rd25];
	fma.rn.f32 	%f53, %f52, %f52, %f51;
	add.s64 	%rd26, %rd25, %rd24;
	ld.global.f32 	%f54, [%rd26];
	fma.rn.f32 	%f55, %f54, %f54, %f53;
	add.s64 	%rd27, %rd26, %rd24;
	ld.global.f32 	%f56, [%rd27];
	fma.rn.f32 	%f57, %f56, %f56, %f55;
	add.s64 	%rd28, %rd27, %rd24;
	ld.global.f32 	%f58, [%rd28];
	fma.rn.f32 	%f59, %f58, %f58, %f57;
	add.s64 	%rd29, %rd28, %rd24;
	ld.global.f32 	%f60, [%rd29];
	fma.rn.f32 	%f61, %f60, %f60, %f59;
	add.s64 	%rd30, %rd29, %rd24;
	ld.global.f32 	%f62, [%rd30];
	fma.rn.f32 	%f63, %f62, %f62, %f61;
	add.s64 	%rd31, %rd30, %rd24;
	ld.global.f32 	%f64, [%rd31];
	fma.rn.f32 	%f82, %f64, %f64, %f63;
	add.s32 	%r34, %r34, 8;
$L__BB2_8:
	setp.eq.s32 	%p7, %r11, 0;
	@%p7 bra 	$L__BB2_14;
	and.b32  	%r14, %r23, 3;
	setp.lt.u32 	%p8, %r11, 4;
	@%p8 bra 	$L__BB2_11;
	mad.lo.s32 	%r30, %r34, %r24, %r1;
	mul.wide.s32 	%rd32, %r30, 4;
	add.s64 	%rd33, %rd1, %rd32;
	ld.global.f32 	%f66, [%rd33];
	fma.rn.f32 	%f67, %f66, %f66, %f82;
	mul.wide.s32 	%rd34, %r24, 4;
	add.s64 	%rd35, %rd33, %rd34;
	ld.global.f32 	%f68, [%rd35];
	fma.rn.f32 	%f69, %f68, %f68, %f67;
	add.s64 	%rd36, %rd35, %rd34;
	ld.global.f32 	%f70, [%rd36];
	fma.rn.f32 	%f71, %f70, %f70, %f69;
	add.s64 	%rd37, %rd36, %rd34;
	ld.global.f32 	%f72, [%rd37];
	fma.rn.f32 	%f82, %f72, %f72, %f71;
	add.s32 	%r34, %r34, 4;
$L__BB2_11:
	setp.eq.s32 	%p9, %r14, 0;
	@%p9 bra 	$L__BB2_14;
	mad.lo.s32 	%r37, %r34, %r24, %r1;
	neg.s32 	%r36, %r14;
$L__BB2_13:
	.pragma "nounroll";
	mul.wide.s32 	%rd38, %r37, 4;
	add.s64 	%rd39, %rd1, %rd38;
	ld.global.f32 	%f73, [%rd39];
	fma.rn.f32 	%f82, %f73, %f73, %f82;
	add.s32 	%r37, %r37, %r24;
	add.s32 	%r36, %r36, 1;
	setp.ne.s32 	%p10, %r36, 0;
	@%p10 bra 	$L__BB2_13;
$L__BB2_14:
	cvta.to.global.u64 	%rd40, %rd2;
	mul.wide.s32 	%rd41, %r1, 4;
	add.s64 	%rd42, %rd40, %rd41;
	st.global.f32 	[%rd42], %f82;
$L__BB2_15:
	ret;

}
	// .globl	_Z16broadcast_pointsPfS_iiS_
.visible .entry _Z16broadcast_pointsPfS_iiS_(
	.param .u64 .ptr .align 1 _Z16broadcast_pointsPfS_iiS__param_0,
	.param .u64 .ptr .align 1 _Z16broadcast_pointsPfS_iiS__param_1,
	.param .u32 _Z16broadcast_pointsPfS_iiS__param_2,
	.param .u32 _Z16broadcast_pointsPfS_iiS__param_3,
	.param .u64 .ptr .align 1 _Z16broadcast_pointsPfS_iiS__param_4
)
{
	.reg .pred 	%p<10>;
	.reg .b32 	%r<18>;
	.reg .b32 	%f<9>;
	.reg .b64 	%rd<13>;
	// demoted variable
	.shared .align 4 .b8 _ZZ16broadcast_pointsPfS_iiS_E3Ads[128];
	// demoted variable
	.shared .align 4 .b8 _ZZ16broadcast_pointsPfS_iiS_E3Bds[128];
	ld.param.u64 	%rd1, [_Z16broadcast_pointsPfS_iiS__param_0];
	ld.param.u64 	%rd2, [_Z16broadcast_pointsPfS_iiS__param_1];
	ld.param.u32 	%r7, [_Z16broadcast_pointsPfS_iiS__param_2];
	ld.param.u32 	%r8, [_Z16broadcast_pointsPfS_iiS__param_3];
	ld.param.u64 	%rd3, [_Z16broadcast_pointsPfS_iiS__param_4];
	mov.u32 	%r9, %ctaid.x;
	mov.u32 	%r10, %ctaid.y;
	mov.u32 	%r1, %tid.x;
	mov.u32 	%r2, %tid.y;
	mov.u32 	%r11, %ntid.y;
	mad.lo.s32 	%r3, %r10, %r11, %r2;
	mov.u32 	%r12, %ntid.x;
	mad.lo.s32 	%r4, %r9, %r12, %r1;
	setp.ne.s32 	%p1, %r1, 0;
	setp.ge.s32 	%p2, %r4, %r8;
	shl.b32 	%r13, %r2, 2;
	mov.u32 	%r14, _ZZ16broadcast_pointsPfS_iiS_E3Ads;
	add.s32 	%r5, %r14, %r13;
	or.pred  	%p3, %p1, %p2;
	@%p3 bra 	$L__BB3_2;
	cvta.to.global.u64 	%rd4, %rd1;
	mul.wide.u32 	%rd5, %r3, 4;
	add.s64 	%rd6, %rd4, %rd5;
	ld.global.f32 	%f1, [%rd6];
	st.shared.f32 	[%r5], %f1;
$L__BB3_2:
	setp.ne.s32 	%p4, %r2, 0;
	setp.ge.s32 	%p5, %r3, %r7;
	shl.b32 	%r15, %r1, 2;
	mov.u32 	%r16, _ZZ16broadcast_pointsPfS_iiS_E3Bds;
	add.s32 	%r6, %r16, %r15;
	or.pred  	%p6, %p4, %p5;
	@%p6 bra 	$L__BB3_4;
	cvta.to.global.u64 	%rd7, %rd2;
	mul.wide.s32 	%rd8, %r4, 4;
	add.s64 	%rd9, %rd7, %rd8;
	ld.global.f32 	%f2, [%rd9];
	st.shared.f32 	[%r6], %f2;
$L__BB3_4:
	setp.ge.s32 	%p7, %r3, %r7;
	setp.ge.s32 	%p8, %r4, %r8;
	bar.sync 	0;
	or.pred  	%p9, %p7, %p8;
	@%p9 bra 	$L__BB3_6;
	mad.lo.s32 	%r17, %r8, %r3, %r4;
	cvta.to.global.u64 	%rd10, %rd3;
	mul.wide.s32 	%rd11, %r17, 4;
	add.s64 	%rd12, %rd10, %rd11;
	ld.global.f32 	%f3, [%rd12];
	ld.shared.f32 	%f4, [%r5];
	add.f32 	%f5, %f3, %f4;
	ld.shared.f32 	%f6, [%r6];
	add.f32 	%f7, %f5, %f6;
	sqrt.rn.f32 	%f8, %f7;
	st.global.f32 	[%rd12], %f8;
$L__BB3_6:
	ret;

}


// ===== COMPILED SASS (sm_100) =====

	.target	sm_100

	.elftype	@"ET_EXEC"


//--------------------- .note.nv.tkinfo           --------------------------
	.section	.note.nv.tkinfo,"",@"SHT_NOTE"
	.sectionflags	@"SHF_NOTE_NV_TKINFO"
	.tkinfo
        /*0018*/ 	.word	0x00000002
        /*0030*/ 	.string	""
        /*0030*/ 	.string	"ptxas"
        /*0030*/ 	.string	"Cuda compilation tools, release 13.0, V13.0.88"
        /*0030*/ 	.string	"Build cuda_13.0.r13.0/compiler.36424714_0"
        /*0030*/ 	.string	"-arch sm_100 -m 64 "



//--------------------- .note.nv.cuinfo           --------------------------
	.section	.note.nv.cuinfo,"",@"SHT_NOTE"
	.sectionflags	@"SHF_NOTE_NV_CUINFO"
        /*0018*/ 	.short	0x0002
        /*001a*/ 	.short	0x0064
        /*001c*/ 	.short	0x0082
	.zero		2


//--------------------- .nv.info                  --------------------------
	.section	.nv.info,"",@"SHT_CUDA_INFO"
	.align	4


	//----- nvinfo : EIATTR_REGCOUNT
	.align		4
        /*0000*/ 	.byte	0x04, 0x2f
        /*0002*/ 	.short	(.L_1 - .L_0)
	.align		4
.L_0:
        /*0004*/ 	.word	index@(_Z15EulerDistance_1PfS_S_iii)
        /*0008*/ 	.word	0x00000020


	//----- nvinfo : EIATTR_FRAME_SIZE
	.align		4
.L_1:
        /*000c*/ 	.byte	0x04, 0x11
        /*000e*/ 	.short	(.L_3 - .L_2)
	.align		4
.L_2:
        /*0010*/ 	.word	index@($__internal_2_$__cuda_sm20_sqrt_rn_f32_slowpath)
        /*0014*/ 	.word	0x00000000


	//----- nvinfo : EIATTR_FRAME_SIZE
	.align		4
.L_3:
        /*0018*/ 	.byte	0x04, 0x11
        /*001a*/ 	.short	(.L_5 - .L_4)
	.align		4
.L_4:
        /*001c*/ 	.word	index@(_Z15EulerDistance_1PfS_S_iii)
        /*0020*/ 	.word	0x00000000


	//----- nvinfo : EIATTR_REGCOUNT
	.align		4
.L_5:
        /*0024*/ 	.byte	0x04, 0x2f
        /*0026*/ 	.short	(.L_7 - .L_6)
	.align		4
.L_6:
        /*0028*/ 	.word	index@(_Z15EulerDistance_3PfS_S_iii)
        /*002c*/ 	.word	0x0000001f


	//----- nvinfo : EIATTR_FRAME_SIZE
	.align		4
.L_7:
        /*0030*/ 	.byte	0x04, 0x11
        /*0032*/ 	.short	(.L_9 - .L_8)
	.align		4
.L_8:
        /*0034*/ 	.word	index@($__internal_1_$__cuda_sm20_sqrt_rn_f32_slowpath)
        /*0038*/ 	.word	0x00000000


	//----- nvinfo : EIATTR_FRAME_SIZE
	.align		4
.L_9:
        /*003c*/ 	.byte	0x04, 0x11
        /*003e*/ 	.short	(.L_11 - .L_10)
	.align		4
.L_10:
        /*0040*/ 	.word	index@(_Z15EulerDistance_3PfS_S_iii)
        /*0044*/ 	.word	0x00000000


	//----- nvinfo : EIATTR_REGCOUNT
	.align		4
.L_11:
        /*0048*/ 	.byte	0x04, 0x2f
        /*004a*/ 	.short	(.L_13 - .L_12)
	.align		4
.L_12:
        /*004c*/ 	.word	index@(_Z20compute_squared_normPfiiS_)
        /*0050*/ 	.word	0x00000020


	//----- nvinfo : EIATTR_FRAME_SIZE
	.align		4
.L_13:
        /*0054*/ 	.byte	0x04, 0x11
        /*0056*/ 	.short	(.L_15 - .L_14)
	.align		4
.L_14:
        /*0058*/ 	.word	index@(_Z20compute_squared_normPfiiS_)
        /*005c*/ 	.word	0x00000000


	//----- nvinfo : EIATTR_REGCOUNT
	.align		4
.L_15:
        /*0060*/ 	.byte	0x04, 0x2f
        /*0062*/ 	.short	(.L_17 - .L_16)
	.align		4
.L_16:
        /*0064*/ 	.word	index@(_Z16broadcast_pointsPfS_iiS_)
        /*0068*/ 	.word	0x0000000c


	//----- nvinfo : EIATTR_FRAME_SIZE
	.align		4
.L_17:
        /*006c*/ 	.byte	0x04, 0x11
        /*006e*/ 	.short	(.L_19 - .L_18)
	.align		4
.L_18:
        /*0070*/ 	.word	index@($__internal_0_$__cuda_sm20_sqrt_rn_f32_slowpath)
        /*0074*/ 	.word	0x00000000


	//----- nvinfo : EIATTR_FRAME_SIZE
	.align		4
.L_19:
        /*0078*/ 	.byte	0x04, 0x11
        /*007a*/ 	.short	(.L_21 - .L_20)
	.align		4
.L_20:
        /*007c*/ 	.word	index@(_Z16broadcast_pointsPfS_iiS_)
        /*0080*/ 	.word	0x00000000


	//----- nvinfo : EIATTR_MIN_STACK_SIZE
	.align		4
.L_21:
        /*0084*/ 	.byte	0x04, 0x12
        /*0086*/ 	.short	(.L_23 - .L_22)
	.align		4
.L_22:
        /*0088*/ 	.word	index@(_Z16broadcast_pointsPfS_iiS_)
        /*008c*/ 	.word	0x00000000


	//----- nvinfo : EIATTR_MIN_STACK_SIZE
	.align		4
.L_23:
        /*0090*/ 	.byte	0x04, 0x12
        /*0092*/ 	.short	(.L_25 - .L_24)
	.align		4
.L_24:
        /*0094*/ 	.word	index@(_Z20compute_squared_normPfiiS_)
        /*0098*/ 	.word	0x00000000


	//----- nvinfo : EIATTR_MIN_STACK_SIZE
	.align		4
.L_25:
        /*009c*/ 	.byte	0x04, 0x12
        /*009e*/ 	.short	(.L_27 - .L_26)
	.align		4
.L_26:
        /*00a0*/ 	.word	index@(_Z15EulerDistance_3PfS_S_iii)
        /*00a4*/ 	.word	0x00000000


	//----- nvinfo : EIATTR_MIN_STACK_SIZE
	.align		4
.L_27:
        /*00a8*/ 	.byte	0x04, 0x12
        /*00aa*/ 	.short	(.L_29 - .L_28)
	.align		4
.L_28:
        /*00ac*/ 	.word	index@(_Z15EulerDistance_1PfS_S_iii)
        /*00b0*/ 	.word	0x00000000
.L_29:


//--------------------- .nv.compat                --------------------------
	.section	.nv.compat,"",@"SHT_CUDA_COMPAT_INFO"
	.align	4
        /*0000*/ 	.byte	0x02, 0x09, 0x00, 0x00, 0x02, 0x02, 0x01, 0x00, 0x02, 0x05, 0x05, 0x00, 0x03, 0x07, 0x01, 0x01
        /*0010*/ 	.byte	0x02, 0x03, 0x00, 0x00, 0x02, 0x06, 0x01, 0x00, 0x04, 0x0b, 0x08, 0x00, 0x01, 0x00, 0x00, 0x00
        /*0020*/ 	.byte	0x00, 0x00, 0x00, 0x00


//--------------------- .nv.info._Z16broadcast_pointsPfS_iiS_ --------------------------
	.section	.nv.info._Z16broadcast_pointsPfS_iiS_,"",@"SHT_CUDA_INFO"
	.sectionflags	@""
	.align	4


	//----- nvinfo : EIATTR_CUDA_API_VERSION
	.align		4
        /*0000*/ 	.byte	0x04, 0x37
        /*0002*/ 	.short	(.L_31 - .L_30)
.L_30:
        /*0004*/ 	.word	0x00000082


	//----- nvinfo : EIATTR_KPARAM_INFO
	.align		4
.L_31:
        /*0008*/ 	.byte	0x04, 0x17
        /*000a*/ 	.short	(.L_33 - .L_32)
.L_32:
        /*000c*/ 	.word	0x00000000
        /*0010*/ 	.short	0x0004
        /*0012*/ 	.short	0x0018
        /*0014*/ 	.byte	0x00, 0xf5, 0x21, 0x00


	//----- nvinfo : EIATTR_KPARAM_INFO
	.align		4
.L_33:
        /*0018*/ 	.byte	0x04, 0x17
        /*001a*/ 	.short	(.L_35 - .L_34)
.L_34:
        /*001c*/ 	.word	0x00000000
        /*0020*/ 	.short	0x0003
        /*0022*/ 	.short	0x0014
        /*0024*/ 	.byte	0x00, 0xf0, 0x11, 0x00


	//----- nvinfo : EIATTR_KPARAM_INFO
	.align		4
.L_35:
        /*0028*/ 	.byte	0x04, 0x17
        /*002a*/ 	.short	(.L_37 - .L_36)
.L_36:
        /*002c*/ 	.word	0x00000000
        /*0030*/ 	.short	0x0002
        /*0032*/ 	.short	0x0010
        /*0034*/ 	.byte	0x00, 0xf0, 0x11, 0x00


	//----- nvinfo : EIATTR_KPARAM_INFO
	.align		4
.L_37:
        /*0038*/ 	.byte	0x04, 0x17
        /*003a*/ 	.short	(.L_39 - .L_38)
.L_38:
        /*003c*/ 	.word	0x00000000
        /*0040*/ 	.short	0x0001
        /*0042*/ 	.short	0x0008
        /*0044*/ 	.byte	0x00, 0xf5, 0x21, 0x00


	//----- nvinfo : EIATTR_KPARAM_INFO
	.align		4
.L_39:
        /*0048*/ 	.byte	0x04, 0x17
        /*004a*/ 	.short	(.L_41 - .L_40)
.L_40:
        /*004c*/ 	.word	0x00000000
        /*0050*/ 	.short	0x0000
        /*0052*/ 	.short	0x0000
        /*0054*/ 	.byte	0x00, 0xf5, 0x21, 0x00


	//----- nvinfo : EIATTR_SPARSE_MMA_MASK
	.align		4
.L_41:
        /*0058*/ 	.byte	0x03, 0x50
        /*005a*/ 	.short	0x0000


	//----- nvinfo : EIATTR_MAXREG_COUNT
	.align		4
        /*005c*/ 	.byte	0x03, 0x1b
        /*005e*/ 	.short	0x00ff


	//----- nvinfo : EIATTR_NUM_BARRIERS
	.align		4
        /*0060*/ 	.byte	0x02, 0x4c
        /*0062*/ 	.byte	0x01
	.zero		1


	//----- nvinfo : EIATTR_MERCURY_ISA_VERSION
	.align		4
        /*0064*/ 	.byte	0x03, 0x5f
        /*0066*/ 	.short	0x0101


	//----- nvinfo : EIATTR_VRC_CTA_INIT_COUNT
	.align		4
        /*0068*/ 	.byte	0x02, 0x4a
	.zero		1
	.zero		1


	//----- nvinfo : EIATTR_EXIT_INSTR_OFFSETS
	.align		4
        /*006c*/ 	.byte	0x04, 0x1c
        /*006e*/ 	.short	(.L_43 - .L_42)


	//   ....[0]....
.L_42:
        /*0070*/ 	.word	0x00000210


	//   ....[1]....
        /*0074*/ 	.word	0x00000390


	//----- nvinfo : EIATTR_CRS_STACK_SIZE
	.align		4
.L_43:
        /*0078*/ 	.byte	0x04, 0x1e
        /*007a*/ 	.short	(.L_45 - .L_44)
.L_44:
        /*007c*/ 	.word	0x00000000


	//----- nvinfo : EIATTR_CBANK_PARAM_SIZE
	.align		4
.L_45:
        /*0080*/ 	.byte	0x03, 0x19
        /*0082*/ 	.short	0x0020


	//----- nvinfo : EIATTR_PARAM_CBANK
	.align		4
        /*0084*/ 	.byte	0x04, 0x0a
        /*0086*/ 	.short	(.L_47 - .L_46)
	.align		4
.L_46:
        /*0088*/ 	.word	index@(.nv.constant0._Z16broadcast_pointsPfS_iiS_)
        /*008c*/ 	.short	0x0380
        /*008e*/ 	.short	0x0020


	//----- nvinfo : EIATTR_SW_WAR
	.align		4
.L_47:
        /*0090*/ 	.byte	0x04, 0x36
        /*0092*/ 	.short	(.L_49 - .L_48)
.L_48:
        /*0094*/ 	.word	0x00000008
.L_49:


//--------------------- .nv.info._Z20compute_squared_normPfiiS_ --------------------------
	.section	.nv.info._Z20compute_squared_normPfiiS_,"",@"SHT_CUDA_INFO"
	.sectionflags	@""
	.align	4


	//----- nvinfo : EIATTR_CUDA_API_VERSION
	.align		4
        /*0000*/ 	.byte	0x04, 0x37
        /*0002*/ 	.short	(.L_51 - .L_50)
.L_50:
        /*0004*/ 	.word	0x00000082


	//----- nvinfo : EIATTR_KPARAM_INFO
	.align		4
.L_51:
        /*0008*/ 	.byte	0x04, 0x17
        /*000a*/ 	.short	(.L_53 - .L_52)
.L_52:
        /*000c*/ 	.word	0x00000000
        /*0010*/ 	.short	0x0003
        /*0012*/ 	.short	0x0010
        /*0014*/ 	.byte	0x00, 0xf5, 0x21, 0x00


	//----- nvinfo : EIATTR_KPARAM_INFO
	.align		4
.L_53:
        /*0018*/ 	.byte	0x04, 0x17
        /*001a*/ 	.short	(.L_55 - .L_54)
.L_54:
        /*001c*/ 	.word	0x00000000
        /*0020*/ 	.short	0x0002
        /*0022*/ 	.short	0x000c
        /*0024*/ 	.byte	0x00, 0xf0, 0x11, 0x00


	//----- nvinfo : EIATTR_KPARAM_INFO
	.align		4
.L_55:
        /*0028*/ 	.byte	0x04, 0x17
        /*002a*/ 	.short	(.L_57 - .L_56)
.L_56:
        /*002c*/ 	.word	0x00000000
        /*0030*/ 	.short	0x0001
        /*0032*/ 	.short	0x0008
        /*0034*/ 	.byte	0x00, 0xf0, 0x11, 0x00


	//----- nvinfo : EIATTR_KPARAM_INFO
	.align		4
.L_57:
        /*0038*/ 	.byte	0x04, 0x17
        /*003a*/ 	.short	(.L_59 - .L_58)
.L_58:
        /*003c*/ 	.word	0x00000000
        /*0040*/ 	.short	0x0000
        /*0042*/ 	.short	0x0000
        /*0044*/ 	.byte	0x00, 0xf5, 0x21, 0x00


	//----- nvinfo : EIATTR_SPARSE_MMA_MASK
	.align		4
.L_59:
        /*0048*/ 	.byte	0x03, 0x50
        /*004a*/ 	.short	0x0000


	//----- nvinfo : EIATTR_MAXREG_COUNT
	.align		4
        /*004c*/ 	.byte	0x03, 0x1b
        /*004e*/ 	.short	0x00ff


	//----- nvinfo : EIATTR_MERCURY_ISA_VERSION
	.align		4
        /*0050*/ 	.byte	0x03, 0x5f
        /*0052*/ 	.short	0x0101


	//----- nvinfo : EIATTR_VRC_CTA_INIT_COUNT
	.align		4
        /*0054*/ 	.byte	0x02, 0x4a
	.zero		1
	.zero		1


	//----- nvinfo : EIATTR_EXIT_INSTR_OFFSETS
	.align		4
        /*0058*/ 	.byte	0x04, 0x1c
        /*005a*/ 	.short	(.L_61 - .L_60)


	//   ....[0]....
.L_60:
        /*005c*/ 	.word	0x00000070


	//   ....[1]....
        /*0060*/ 	.word	0x000008e0


	//----- nvinfo : EIATTR_CBANK_PARAM_SIZE
	.align		4
.L_61:
        /*0064*/ 	.byte	0x03, 0x19
        /*0066*/ 	.short	0x0018


	//----- nvinfo : EIATTR_PARAM_CBANK
	.align		4
        /*0068*/ 	.byte	0x04, 0x0a
        /*006a*/ 	.short	(.L_63 - .L_62)
	.align		4
.L_62:
        /*006c*/ 	.word	index@(.nv.constant0._Z20compute_squared_normPfiiS_)
        /*0070*/ 	.short	0x0380
        /*0072*/ 	.short	0x0018


	//----- nvinfo : EIATTR_SW_WAR
	.align		4
.L_63:
        /*0074*/ 	.byte	0x04, 0x36
        /*0076*/ 	.short	(.L_65 - .L_64)
.L_64:
        /*0078*/ 	.word	0x00000008
.L_65:


//--------------------- .nv.info._Z15EulerDistance_3PfS_S_iii --------------------------
	.section	.nv.info._Z15EulerDistance_3PfS_S_iii,"",@"SHT_CUDA_INFO"
	.sectionflags	@""
	.align	4


	//----- nvinfo : EIATTR_CUDA_API_VERSION
	.align		4
        /*0000*/ 	.byte	0x04, 0x37
        /*0002*/ 	.short	(.L_67 - .L_66)
.L_66:
        /*0004*/ 	.word	0x00000082


	//----- nvinfo : EIATTR_KPARAM_INFO
	.align		4
.L_67:
        /*0008*/ 	.byte	0x04, 0x17
        /*000a*/ 	.short	(.L_69 - .L_68)
.L_68:
        /*000c*/ 	.word	0x00000000
        /*0010*/ 	.short	0x0005
        /*0012*/ 	.short	0x0020
        /*0014*/ 	.byte	0x00, 0xf0, 0x11, 0x00


	//----- nvinfo : EIATTR_KPARAM_INFO
	.align		4
.L_69:
        /*0018*/ 	.byte	0x04, 0x17
        /*001a*/ 	.short	(.L_71 - .L_70)
.L_70:
        /*001c*/ 	.word	0x00000000
        /*0020*/ 	.short	0x0004
        /*0022*/ 	.short	0x001c
        /*0024*/ 	.byte	0x00, 0xf0, 0x11, 0x00


	//----- nvinfo : EIATTR_KPARAM_INFO
	.align		4
.L_71:
        /*0028*/ 	.byte	0x04, 0x17
        /*002a*/ 	.short	(.L_73 - .L_72)
.L_72:
        /*002c*/ 	.word	0x00000000
        /*0030*/ 	.short	0x0003
        /*0032*/ 	.short	0x0018
        /*0034*/ 	.byte	0x00, 0xf0, 0x11, 0x00


	//----- nvinfo : EIATTR_KPARAM_INFO
	.align		4
.L_73:
        /*0038*/ 	.byte	0x04, 0x17
        /*003a*/ 	.short	(.L_75 - .L_74)
.L_74:
        /*003c*/ 	.word	0x00000000
        /*0040*/ 	.short	0x0002
        /*0042*/ 	.short	0x0010
        /*0044*/ 	.byte	0x00, 0xf5, 0x21, 0x00


	//----- nvinfo : EIATTR_KPARAM_INFO
	.align		4
.L_75:
        /*0048*/ 	.byte	0x04, 0x17
        /*004a*/ 	.short	(.L_77 - .L_76)
.L_76:
        /*004c*/ 	.word	0x00000000
        /*0050*/ 	.short	0x0001
        /*0052*/ 	.short	0x0008
        /*0054*/ 	.byte	0x00, 0xf5, 0x21, 0x00


	//----- nvinfo : EIATTR_KPARAM_INFO
	.align		4
.L_77:
        /*0058*/ 	.byte	0x04, 0x17
        /*005a*/ 	.short	(.L_79 - .L_78)
.L_78:
        /*005c*/ 	.word	0x00000000
        /*0060*/ 	.short	0x0000
        /*0062*/ 	.short	0x0000
        /*0064*/ 	.byte	0x00, 0xf5, 0x21, 0x00


	//----- nvinfo : EIATTR_SPARSE_MMA_MASK
	.align		4
.L_79:
        /*0068*/ 	.byte	0x03, 0x50
        /*006a*/ 	.short	0x0000


	//----- nvinfo : EIATTR_MAXREG_COUNT
	.align		4
        /*006c*/ 	.byte	0x03, 0x1b
        /*006e*/ 	.short	0x00ff


	//----- nvinfo : EIATTR_NUM_BARRIERS
	.align		4
        /*0070*/ 	.byte	0x02, 0x4c
        /*0072*/ 	.byte	0x01
	.zero		1


	//----- nvinfo : EIATTR_MERCURY_ISA_VERSION
	.align		4
        /*0074*/ 	.byte	0x03, 0x5f
        /*0076*/ 	.short	0x0101


	//----- nvinfo : EIATTR_VRC_CTA_INIT_COUNT
	.align		4
        /*0078*/ 	.byte	0x02, 0x4a
	.zero		1
	.zero		1


	//----- nvinfo : EIATTR_EXIT_INSTR_OFFSETS
	.align		4
        /*007c*/ 	.byte	0x04, 0x1c
        /*007e*/ 	.short	(.L_81 - .L_80)


	//   ....[0]....
.L_80:
        /*0080*/ 	.word	0x00000c90


	//   ....[1]....
        /*0084*/ 	.word	0x00000dd0


	//----- nvinfo : EIATTR_CRS_STACK_SIZE
	.align		4
.L_81:
        /*0088*/ 	.byte	0x04, 0x1e
        /*008a*/ 	.short	(.L_83 - .L_82)
.L_82:
        /*008c*/ 	.word	0x00000000


	//----- nvinfo : EIATTR_CBANK_PARAM_SIZE
	.align		4
.L_83:
        /*0090*/ 	.byte	0x03, 0x19
        /*0092*/ 	.short	0x0024


	//----- nvinfo : EIATTR_PARAM_CBANK
	.align		4
        /*0094*/ 	.byte	0x04, 0x0a
        /*0096*/ 	.short	(.L_85 - .L_84)
	.align		4
.L_84:
        /*0098*/ 	.word	index@(.nv.constant0._Z15EulerDistance_3PfS_S_iii)
        /*009c*/ 	.short	0x0380
        /*009e*/ 	.short	0x0024


	//----- nvinfo : EIATTR_SW_WAR
	.align		4
.L_85:
        /*00a0*/ 	.byte	0x04, 0x36
        /*00a2*/ 	.short	(.L_87 - .L_86)
.L_86:
        /*00a4*/ 	.word	0x00000008
.L_87:


//--------------------- .nv.info._Z15EulerDistance_1PfS_S_iii --------------------------
	.section	.nv.info._Z15EulerDistance_1PfS_S_iii,"",@"SHT_CUDA_INFO"
	.sectionflags	@""
	.align	4


	//----- nvinfo : EIATTR_CUDA_API_VERSION
	.align		4
        /*0000*/ 	.byte	0x04, 0x37
        /*0002*/ 	.short	(.L_89 - .L_88)
.L_88:
        /*0004*/ 	.word	0x00000082


	//----- nvinfo : EIATTR_KPARAM_INFO
	.align		4
.L_89:
        /*0008*/ 	.byte	0x04, 0x17
        /*000a*/ 	.short	(.L_91 - .L_90)
.L_90:
        /*000c*/ 	.word	0x00000000
        /*0010*/ 	.short	0x0005
        /*0012*/ 	.short	0x0020
        /*0014*/ 	.byte	0x00, 0xf0, 0x11, 0x00


	//----- nvinfo : EIATTR_KPARAM_INFO
	.align		4
.L_91:
        /*0018*/ 	.byte	0x04, 0x17
        /*001a*/ 	.short	(.L_93 - .L_92)
.L_92:
        /*001c*/ 	.word	0x00000000
        /*0020*/ 	.short	0x0004
        /*0022*/ 	.short	0x001c
        /*0024*/ 	.byte	0x00, 0xf0, 0x11, 0x00


	//----- nvinfo : EIATTR_KPARAM_INFO
	.align		4
.L_93:
        /*0028*/ 	.byte	0x04, 0x17
        /*002a*/ 	.short	(.L_95 - .L_94)
.L_94:
        /*002c*/ 	.word	0x00000000
        /*0030*/ 	.short	0x0003
        /*0032*/ 	.short	0x0018
        /*0034*/ 	.byte	0x00, 0xf0, 0x11, 0x00


	//----- nvinfo : EIATTR_KPARAM_INFO
	.align		4
.L_95:
        /*0038*/ 	.byte	0x04, 0x17
        /*003a*/ 	.short	(.L_97 - .L_96)
.L_96:
        /*003c*/ 	.word	0x00000000
        /*0040*/ 	.short	0x0002
        /*0042*/ 	.short	0x0010
        /*0044*/ 	.byte	0x00, 0xf5, 0x21, 0x00


	//----- nvinfo : EIATTR_KPARAM_INFO
	.align		4
.L_97:
        /*0048*/ 	.byte	0x04, 0x17
        /*004a*/ 	.short	(.L_99 - .L_98)
.L_98:
        /*004c*/ 	.word	0x00000000
        /*0050*/ 	.short	0x0001
        /*0052*/ 	.short	0x0008
        /*0054*/ 	.byte	0x00, 0xf5, 0x21, 0x00


	//----- nvinfo : EIATTR_KPARAM_INFO
	.align		4
.L_99:
        /*0058*/ 	.byte	0x04, 0x17
        /*005a*/ 	.short	(.L_101 - .L_100)
.L_100:
        /*005c*/ 	.word	0x00000000
        /*0060*/ 	.short	0x0000
        /*0062*/ 	.short	0x0000
        /*0064*/ 	.byte	0x00, 0xf5, 0x21, 0x00


	//----- nvinfo : EIATTR_SPARSE_MMA_MASK
	.align		4
.L_101:
        /*0068*/ 	.byte	0x03, 0x50
        /*006a*/ 	.short	0x0000


	//----- nvinfo : EIATTR_MAXREG_COUNT
	.align		4
        /*006c*/ 	.byte	0x03, 0x1b
        /*006e*/ 	.short	0x00ff


	//----- nvinfo : EIATTR_MERCURY_ISA_VERSION
	.align		4
        /*0070*/ 	.byte	0x03, 0x5f
        /*0072*/ 	.short	0x0101


	//----- nvinfo : EIATTR_VRC_CTA_INIT_COUNT
	.align		4
        /*0074*/ 	.byte	0x02, 0x4a
	.zero		1
	.zero		1


	//----- nvinfo : EIATTR_EXIT_INSTR_OFFSETS
	.align		4
        /*0078*/ 	.byte	0x04, 0x1c
        /*007a*/ 	.short	(.L_103 - .L_102)


	//   ....[0]....
.L_102:
        /*007c*/ 	.word	0x000000c0


	//   ....[1]....
        /*0080*/ 	.word	0x00000a80


	//----- nvinfo : EIATTR_CRS_STACK_SIZE
	.align		4
.L_103:
        /*0084*/ 	.byte	0x04, 0x1e
        /*0086*/ 	.short	(.L_105 - .L_104)
.L_104:
        /*0088*/ 	.word	0x00000000


	//----- nvinfo : EIATTR_CBANK_PARAM_SIZE
	.align		4
.L_105:
        /*008c*/ 	.byte	0x03, 0x19
        /*008e*/ 	.short	0x0024


	//----- nvinfo : EIATTR_PARAM_CBANK
	.align		4
        /*0090*/ 	.byte	0x04, 0x0a
        /*0092*/ 	.short	(.L_107 - .L_106)
	.align		4
.L_106:
        /*0094*/ 	.word	index@(.nv.constant0._Z15EulerDistance_1PfS_S_iii)
        /*0098*/ 	.short	0x0380
        /*009a*/ 	.short	0x0024


	//----- nvinfo : EIATTR_SW_WAR
	.align		4
.L_107:
        /*009c*/ 	.byte	0x04, 0x36
        /*009e*/ 	.short	(.L_109 - .L_108)
.L_108:
        /*00a0*/ 	.word	0x00000008
.L_109:


//--------------------- .nv.callgraph             --------------------------
	.section	.nv.callgraph,"",@"SHT_CUDA_CALLGRAPH"
	.align	4
	.sectionentsize	8
	.align		4
        /*0000*/ 	.word	0x00000000
	.align		4
        /*0004*/ 	.word	0xffffffff
	.align		4
        /*0008*/ 	.word	0x00000000
	.align		4
        /*000c*/ 	.word	0xfffffffe
	.align		4
        /*0010*/ 	.word	0x00000000
	.align		4
        /*0014*/ 	.word	0xfffffffd
	.align		4
        /*0018*/ 	.word	0x00000000
	.align		4
        /*001c*/ 	.word	0xfffffffc


//--------------------- .text._Z16broadcast_pointsPfS_iiS_ --------------------------
	.section	.text._Z16broadcast_pointsPfS_iiS_,"ax",@progbits
	.align	128
        .global         _Z16broadcast_pointsPfS_iiS_
        .type           _Z16broadcast_pointsPfS_iiS_,@function
        .size           _Z16broadcast_pointsPfS_iiS_,(.L_x_35 - _Z16broadcast_pointsPfS_iiS_)
        .other          _Z16broadcast_pointsPfS_iiS_,@"STO_CUDA_ENTRY STV_DEFAULT"
_Z16broadcast_pointsPfS_iiS_:
.text._Z16broadcast_pointsPfS_iiS_:
[----:B------:R-:W-:Y:S01]  /*0000*/  LDC R1, c[0x0][0x37c] ;  /* 0x0000df00ff017b82 */ /* 0x000fe20000000800 */
[----:B------:R-:W0:Y:S07]  /*0010*/  S2R R8, SR_TID.X ;  /* 0x0000000000087919 */ /* 0x000e2e0000002100 */
[----:B------:R-:W1:Y:S01]  /*0020*/  LDC R7, c[0x0][0x364] ;  /* 0x0000d900ff077b82 */ /* 0x000e620000000800 */
[----:B------:R-:W2:Y:S01]  /*0030*/  LDCU UR7, c[0x0][0x394] ;  /* 0x00007280ff0777ac */ /* 0x000ea20008000800 */
[----:B------:R-:W1:Y:S01]  /*0040*/  S2R R6, SR_TID.Y ;  /* 0x0000000000067919 */ /* 0x000e620000002200 */
[----:B------:R-:W3:Y:S05]  /*0050*/  LDCU UR10, c[0x0][0x390] ;  /* 0x00007200ff0a77ac */ /* 0x000eea0008000800 */
[----:B------:R-:W0:Y:S01]  /*0060*/  S2UR UR4, SR_CTAID.X ;  /* 0x00000000000479c3 */ /* 0x000e220000002500 */
[----:B------:R-:W4:Y:S07]  /*0070*/  LDCU.64 UR8, c[0x0][0x358] ;  /* 0x00006b00ff0877ac */ /* 0x000f2e0008000a00 */
[----:B------:R-:W0:Y:S08]  /*0080*/  LDC R3, c[0x0][0x360] ;  /* 0x0000d800ff037b82 */ /* 0x000e300000000800 */
[----:B------:R-:W1:Y:S01]  /*0090*/  S2UR UR5, SR_CTAID.Y ;  /* 0x00000000000579c3 */ /* 0x000e620000002600 */
[----:B0-----:R-:W-:-:S05]  /*00a0*/  IMAD R0, R3, UR4, R8 ;  /* 0x0000000403007c24 */ /* 0x001fca000f8e0208 */
[----:B--2---:R-:W-:Y:S01]  /*00b0*/  ISETP.GE.AND P0, PT, R0, UR7, PT ;  /* 0x0000000700007c0c */ /* 0x004fe2000bf06270 */
[----:B-1----:R-:W-:-:S03]  /*00c0*/  IMAD R7, R7, UR5, R6 ;  /* 0x0000000507077c24 */ /* 0x002fc6000f8e0206 */
[----:B------:R-:W-:Y:S02]  /*00d0*/  ISETP.NE.OR P2, PT, R8, RZ, P0 ;  /* 0x000000ff0800720c */ /* 0x000fe40000745670 */
[----:B---3--:R-:W-:-:S04]  /*00e0*/  ISETP.GE.AND P1, PT, R7, UR10, PT ;  /* 0x0000000a07007c0c */ /* 0x008fc8000bf26270 */
[----:B------:R-:W-:-:S07]  /*00f0*/  ISETP.NE.OR P1, PT, R6, RZ, P1 ;  /* 0x000000ff0600720c */ /* 0x000fce0000f25670 */
[----:B------:R-:W0:Y:S08]  /*0100*/  @!P2 LDC.64 R2, c[0x0][0x380] ;  /* 0x0000e000ff02ab82 */ /* 0x000e300000000a00 */
[----:B------:R-:W1:Y:S01]  /*0110*/  @!P1 LDC.64 R4, c[0x0][0x388] ;  /* 0x0000e200ff049b82 */ /* 0x000e620000000a00 */
[----:B0-----:R-:W-:-:S06]  /*0120*/  @!P2 IMAD.WIDE.U32 R2, R7, 0x4, R2 ;  /* 0x000000040702a825 */ /* 0x001fcc00078e0002 */
[----:B----4-:R-:W2:Y:S01]  /*0130*/  @!P2 LDG.E R3, desc[UR8][R2.64] ;  /* 0x000000080203a981 */ /* 0x010ea2000c1e1900 */
[----:B-1----:R-:W-:-:S06]  /*0140*/  @!P1 IMAD.WIDE R4, R0, 0x4, R4 ;  /* 0x0000000400049825 */ /* 0x002fcc00078e0204 */
[----:B------:R-:W3:Y:S01]  /*0150*/  @!P1 LDG.E R5, desc[UR8][R4.64] ;  /* 0x0000000804059981 */ /* 0x000ee2000c1e1900 */
[----:B------:R-:W0:Y:S01]  /*0160*/  S2UR UR6, SR_CgaCtaId ;  /* 0x00000000000679c3 */ /* 0x000e220000008800 */
[----:B------:R-:W-:Y:S02]  /*0170*/  UMOV UR4, 0x400 ;  /* 0x0000040000047882 */ /* 0x000fe40000000000 */
[----:B------:R-:W-:Y:S02]  /*0180*/  UIADD3 UR5, UPT, UPT, UR4, 0x80, URZ ;  /* 0x0000008004057890 */ /* 0x000fe4000fffe0ff */
[----:B0-----:R-:W-:Y:S02]  /*0190*/  ULEA UR4, UR6, UR4, 0x18 ;  /* 0x0000000406047291 */ /* 0x001fe4000f8ec0ff */
[----:B------:R-:W-:-:S04]  /*01a0*/  ULEA UR5, UR6, UR5, 0x18 ;  /* 0x0000000506057291 */ /* 0x000fc8000f8ec0ff */
[----:B------:R-:W-:Y:S02]  /*01b0*/  LEA R6, R6, UR4, 0x2 ;  /* 0x0000000406067c11 */ /* 0x000fe4000f8e10ff */
[----:B------:R-:W-:Y:S02]  /*01c0*/  LEA R8, R8, UR5, 0x2 ;  /* 0x0000000508087c11 */ /* 0x000fe4000f8e10ff */
[----:B------:R-:W-:Y:S01]  /*01d0*/  ISETP.GE.OR P0, PT, R7, UR10, P0 ;  /* 0x0000000a07007c0c */ /* 0x000fe20008706670 */
[----:B--2---:R0:W-:Y:S04]  /*01e0*/  @!P2 STS [R6], R3 ;  /* 0x000000030600a388 */ /* 0x0041e80000000800 */
[----:B---3--:R0:W-:Y:S01]  /*01f0*/  @!P1 STS [R8], R5 ;  /* 0x0000000508009388 */ /* 0x0081e20000000800 */
[----:B------:R-:W-:Y:S07]  /*0200*/  BAR.SYNC.DEFER_BLOCKING 0x0 ;  /* 0x0000000000007b1d */ /* 0x000fee0000010000 */
[----:B------:R-:W-:Y:S05]  /*0210*/  @P0 EXIT ;  /* 0x000000000000094d */ /* 0x000fea0003800000 */
[----:B0-----:R-:W0:Y:S01]  /*0220*/  LDC.64 R2, c[0x0][0x398] ;  /* 0x0000e600ff027b82 */ /* 0x001e220000000a00 */
[----:B------:R-:W-:Y:S01]  /*0230*/  IMAD R7, R7, UR7, R0 ;  /* 0x0000000707077c24 */ /* 0x000fe2000f8e0200 */
[----:B------:R-:W1:Y:S03]  /*0240*/  LDS R5, [R6] ;  /* 0x0000000006057984 */ /* 0x000e660000000800 */
[----:B0-----:R-:W-:Y:S02]  /*0250*/  IMAD.WIDE R2, R7, 0x4, R2 ;  /* 0x0000000407027825 */ /* 0x001fe400078e0202 */
[----:B------:R-:W0:Y:S04]  /*0260*/  LDS R7, [R8] ;  /* 0x0000000008077984 */ /* 0x000e280000000800 */
[----:B------:R-:W1:Y:S01]  /*0270*/  LDG.E R0, desc[UR8][R2.64] ;  /* 0x0000000802007981 */ /* 0x000e62000c1e1900 */
[----:B------:R-:W-:Y:S01]  /*0280*/  BSSY.RECONVERGENT B0, `(.L_x_0) ;  /* 0x000000f000007945 */ /* 0x000fe20003800200 */
[----:B-1----:R-:W-:-:S04]  /*0290*/  FADD R0, R0, R5 ;  /* 0x0000000500007221 */ /* 0x002fc80000000000 */
[----:B0-----:R-:W-:-:S04]  /*02a0*/  FADD R0, R0, R7 ;  /* 0x0000000700007221 */ /* 0x001fc80000000000 */
[----:B------:R0:W1:Y:S01]  /*02b0*/  MUFU.RSQ R5, R0 ;  /* 0x0000000000057308 */ /* 0x0000620000001400 */
[----:B------:R-:W-:-:S04]  /*02c0*/  IADD3 R4, PT, PT, R0, -0xd000000, RZ ;  /* 0xf300000000047810 */ /* 0x000fc80007ffe0ff */
[----:B------:R-:W-:-:S13]  /*02d0*/  ISETP.GT.U32.AND P0, PT, R4, 0x727fffff, PT ;  /* 0x727fffff0400780c */ /* 0x000fda0003f04070 */
[----:B01----:R-:W-:Y:S05]  /*02e0*/  @!P0 BRA `(.L_x_1) ;  /* 0x0000000000108947 */ /* 0x003fea0003800000 */
[----:B------:R-:W-:-:S07]  /*02f0*/  MOV R9, 0x310 ;  /* 0x0000031000097802 */ /* 0x000fce0000000f00 */
[----:B------:R-:W-:Y:S05]  /*0300*/  CALL.REL.NOINC `($__internal_0_$__cuda_sm20_sqrt_rn_f32_slowpath) ;  /* 0x0000000000247944 */ /* 0x000fea0003c00000 */
[----:B------:R-:W-:Y:S01]  /*0310*/  MOV R5, R0 ;  /* 0x0000000000057202 */ /* 0x000fe20000000f00 */
[----:B------:R-:W-:Y:S06]  /*0320*/  BRA `(.L_x_2) ;  /* 0x0000000000107947 */ /* 0x000fec0003800000 */
.L_x_1:
[----:B------:R-:W-:Y:S01]  /*0330*/  FMUL.FTZ R7, R0, R5 ;  /* 0x0000000500077220 */ /* 0x000fe20000410000 */
[----:B------:R-:W-:-:S03]  /*0340*/  FMUL.FTZ R5, R5, 0.5 ;  /* 0x3f00000005057820 */ /* 0x000fc60000410000 */
[----:B------:R-:W-:-:S04]  /*0350*/  FFMA R0, -R7, R7, R0 ;  /* 0x0000000707007223 */ /* 0x000fc80000000100 */
[----:B------:R-:W-:-:S07]  /*0360*/  FFMA R5, R0, R5, R7 ;  /* 0x0000000500057223 */ /* 0x000fce0000000007 */
.L_x_2:
[----:B------:R-:W-:Y:S05]  /*0370*/  BSYNC.RECONVERGENT B0 ;  /* 0x0000000000007941 */ /* 0x000fea0003800200 */
.L_x_0:
[----:B------:R-:W-:Y:S01]  /*0380*/  STG.E desc[UR8][R2.64], R5 ;  /* 0x0000000502007986 */ /* 0x000fe2000c101908 */
[----:B------:R-:W-:Y:S05]  /*0390*/  EXIT ;  /* 0x000000000000794d */ /* 0x000fea0003800000 */
        .weak           $__internal_0_$__cuda_sm20_sqrt_rn_f32_slowpath
        .type           $__internal_0_$__cuda_sm20_sqrt_rn_f32_slowpath,@function
        .size           $__internal_0_$__cuda_sm20_sqrt_rn_f32_slowpath,(.L_x_35 - $__internal_0_$__cuda_sm20_sqrt_rn_f32_slowpath)
$__internal_0_$__cuda_sm20_sqrt_rn_f32_slowpath:
[----:B------:R-:W-:-:S13]  /*03a0*/  LOP3.LUT P0, RZ, R0, 0x7fffffff, RZ, 0xc0, !PT ;  /* 0x7fffffff00ff7812 */ /* 0x000fda000780c0ff */
[----:B------:R-:W-:Y:S01]  /*03b0*/  @!P0 MOV R4, R0 ;  /* 0x0000000000048202 */ /* 0x000fe20000000f00 */
[----:B------:R-:W-:Y:S06]  /*03c0*/  @!P0 BRA `(.L_x_3) ;  /* 0x0000000000408947 */ /* 0x000fec0003800000 */
[----:B------:R-:W-:-:S13]  /*03d0*/  FSETP.GEU.FTZ.AND P0, PT, R0, RZ, PT ;  /* 0x000000ff0000720b */ /* 0x000fda0003f1e000 */
[----:B------:R-:W-:Y:S01]  /*03e0*/  @!P0 MOV R4, 0x7fffffff ;  /* 0x7fffffff00048802 */ /* 0x000fe20000000f00 */
[----:B------:R-:W-:Y:S06]  /*03f0*/  @!P0 BRA `(.L_x_3) ;  /* 0x0000000000348947 */ /* 0x000fec0003800000 */
[----:B------:R-:W-:-:S13]  /*0400*/  FSETP.GTU.FTZ.AND P0, PT, |R0|, +INF , PT ;  /* 0x7f8000000000780b */ /* 0x000fda0003f1c200 */
[----:B------:R-:W-:Y:S01]  /*0410*/  @P0 FADD.FTZ R4, R0, 1 ;  /* 0x3f80000000040421 */ /* 0x000fe20000010000 */
[----:B------:R-:W-:Y:S06]  /*0420*/  @P0 BRA `(.L_x_3) ;  /* 0x0000000000280947 */ /* 0x000fec0003800000 */
[----:B------:R-:W-:-:S13]  /*0430*/  FSETP.NEU.FTZ.AND P0, PT, |R0|, +INF , PT ;  /* 0x7f8000000000780b */ /* 0x000fda0003f1d200 */
[----:B------:R-:W-:-:S04]  /*0440*/  @P0 FFMA R5, R0, 1.84467440737095516160e+19, RZ ;  /* 0x5f80000000050823 */ /* 0x000fc800000000ff */
[----:B------:R-:W0:Y:S02]  /*0450*/  @P0 MUFU.RSQ R4, R5 ;  /* 0x0000000500040308 */ /* 0x000e240000001400 */
[----:B0-----:R-:W-:Y:S01]  /*0460*/  @P0 FMUL.FTZ R6, R5, R4 ;  /* 0x0000000405060220 */ /* 0x001fe20000410000 */
[----:B------:R-:W-:Y:S01]  /*0470*/  @P0 FMUL.FTZ R8, R4, 0.5 ;  /* 0x3f00000004080820 */ /* 0x000fe20000410000 */
[----:B------:R-:W-:Y:S02]  /*0480*/  @!P0 MOV R4, R0 ;  /* 0x0000000000048202 */ /* 0x000fe40000000f00 */
[----:B------:R-:W-:-:S04]  /*0490*/  @P0 FADD.FTZ R7, -R6, -RZ ;  /* 0x800000ff06070221 */ /* 0x000fc80000010100 */
[----:B------:R-:W-:-:S04]  /*04a0*/  @P0 FFMA R7, R6, R7, R5 ;  /* 0x0000000706070223 */ /* 0x000fc80000000005 */
[----:B------:R-:W-:-:S04]  /*04b0*/  @P0 FFMA R7, R7, R8, R6 ;  /* 0x0000000807070223 */ /* 0x000fc80000000006 */
[----:B------:R-:W-:-:S07]  /*04c0*/  @P0 FMUL.FTZ R4, R7, 2.3283064365386962891e-10 ;  /* 0x2f80000007040820 */ /* 0x000fce0000410000 */
.L_x_3:
[----:B------:R-:W-:Y:S01]  /*04d0*/  HFMA2 R5, -RZ, RZ, 0, 0 ;  /* 0x00000000ff057431 */ /* 0x000fe200000001ff */
[----:B------:R-:W-:Y:S02]  /*04e0*/  MOV R0, R4 ;  /* 0x0000000400007202 */ /* 0x000fe40000000f00 */
[----:B------:R-:W-:-:S04]  /*04f0*/  MOV R4, R9 ;  /* 0x0000000900047202 */ /* 0x000fc80000000f00 */
[----:B------:R-:W-:Y:S05]  /*0500*/  RET.REL.NODEC R4 `(_Z16broadcast_pointsPfS_iiS_) ;  /* 0xfffffff804bc7950 */ /* 0x000fea0003c3ffff */
.L_x_4:
[----:B------:R-:W-:-:S00]  /*0510*/  BRA `(.L_x_4) ;  /* 0xfffffffc00fc7947 */ /* 0x000fc0000383ffff */
[----:B------:R-:W-:-:S00]  /*0520*/  NOP ;  /* 0x0000000000007918 */ /* 0x000fc00000000000 */
        /* <DEDUP_REMOVED lines=13> */
.L_x_35:


//--------------------- .text._Z20compute_squared_normPfiiS_ --------------------------
	.section	.text._Z20compute_squared_normPfiiS_,"ax",@progbits
	.align	128
        .global         _Z20compute_squared_normPfiiS_
        .type           _Z20compute_squared_normPfiiS_,@function
        .size           _Z20compute_squared_normPfiiS_,(.L_x_39 - _Z20compute_squared_normPfiiS_)
        .other          _Z20compute_squared_normPfiiS_,@"STO_CUDA_ENTRY STV_DEFAULT"
_Z20compute_squared_normPfiiS_:
.text._Z20compute_squared_normPfiiS_:
[----:B------:R-:W-:Y:S01]  /*0000*/  LDC R1, c[0x0][0x37c] ;  /* 0x0000df00ff017b82 */ /* 0x000fe20000000800 */
[----:B------:R-:W0:Y:S07]  /*0010*/  S2R R0, SR_CTAID.X ;  /* 0x0000000000007919 */ /* 0x000e2e0000002500 */
[----:B------:R-:W1:Y:S01]  /*0020*/  LDC R17, c[0x0][0x38c] ;  /* 0x0000e300ff117b82 */ /* 0x000e620000000800 */
[----:B------:R-:W0:Y:S01]  /*0030*/  LDCU UR4, c[0x0][0x360] ;  /* 0x00006c00ff0477ac */ /* 0x000e220008000800 */
[----:B------:R-:W0:Y:S02]  /*0040*/  S2R R3, SR_TID.X ;  /* 0x0000000000037919 */ /* 0x000e240000002100 */
[----:B0-----:R-:W-:-:S05]  /*0050*/  IMAD R0, R0, UR4, R3 ;  /* 0x0000000400007c24 */ /* 0x001fca000f8e0203 */
[----:B-1----:R-:W-:-:S13]  /*0060*/  ISETP.GE.AND P0, PT, R0, R17, PT ;  /* 0x000000110000720c */ /* 0x002fda0003f06270 */
[----:B------:R-:W-:Y:S05]  /*0070*/  @P0 EXIT ;  /* 0x000000000000094d */ /* 0x000fea0003800000 */
[----:B------:R-:W0:Y:S01]  /*0080*/  LDCU UR5, c[0x0][0x388] ;  /* 0x00007100ff0577ac */ /* 0x000e220008000800 */
[----:B------:R-:W-:Y:S01]  /*0090*/  HFMA2 R18, -RZ, RZ, 0, 0 ;  /* 0x00000000ff127431 */ /* 0x000fe200000001ff */
[----:B------:R-:W1:Y:S01]  /*00a0*/  LDCU.64 UR8, c[0x0][0x358] ;  /* 0x00006b00ff0877ac */ /* 0x000e620008000a00 */
[----:B0-----:R-:W-:-:S09]  /*00b0*/  UISETP.GE.AND UP0, UPT, UR5, 0x1, UPT ;  /* 0x000000010500788c */ /* 0x001fd2000bf06270 */
[----:B-1----:R-:W-:Y:S05]  /*00c0*/  BRA.U !UP0, `(.L_x_5) ;  /* 0x0000000508f87547 */ /* 0x002fea000b800000 */
[----:B------:R-:W-:Y:S01]  /*00d0*/  UISETP.GE.U32.AND UP1, UPT, UR5, 0x10, UPT ;  /* 0x000000100500788c */ /* 0x000fe2000bf26070 */
[----:B------:R-:W-:Y:S01]  /*00e0*/  MOV R18, RZ ;  /* 0x000000ff00127202 */ /* 0x000fe20000000f00 */
[----:B------:R-:W-:Y:S01]  /*00f0*/  ULOP3.LUT UR6, UR5, 0xf, URZ, 0xc0, !UPT ;  /* 0x0000000f05067892 */ /* 0x000fe2000f8ec0ff */
[----:B------:R-:W-:-:S03]  /*0100*/  UMOV UR4, URZ ;  /* 0x000000ff00047c82 */ /* 0x000fc60008000000 */
[----:B------:R-:W-:-:S03]  /*0110*/  UISETP.NE.AND UP0, UPT, UR6, URZ, UPT ;  /* 0x000000ff0600728c */ /* 0x000fc6000bf05270 */
[----:B------:R-:W-:Y:S08]  /*0120*/  BRA.U !UP1, `(.L_x_6) ;  /* 0x0000000109e47547 */ /* 0x000ff0000b800000 */
[----:B------:R-:W-:Y:S01]  /*0130*/  ULOP3.LUT UR4, UR5, 0x7ffffff0, URZ, 0xc0, !UPT ;  /* 0x7ffffff005047892 */ /* 0x000fe2000f8ec0ff */
[----:B------:R-:W-:Y:S02]  /*0140*/  MOV R18, RZ ;  /* 0x000000ff00127202 */ /* 0x000fe40000000f00 */
[----:B------:R-:W-:Y:S01]  /*0150*/  MOV R16, R0 ;  /* 0x0000000000107202 */ /* 0x000fe20000000f00 */
[----:B------:R-:W-:-:S12]  /*0160*/  UIADD3 UR7, UPT, UPT, -UR4, URZ, URZ ;  /* 0x000000ff04077290 */ /* 0x000fd8000fffe1ff */
.L_x_7:
[----:B------:R-:W0:Y:S02]  /*0170*/  LDC.64 R4, c[0x0][0x380] ;  /* 0x0000e000ff047b82 */ /* 0x000e240000000a00 */
[----:B0-----:R-:W-:-:S05]  /*0180*/  IMAD.WIDE R4, R16, 0x4, R4 ;  /* 0x0000000410047825 */ /* 0x001fca00078e0204 */
[----:B------:R-:W2:Y:S01]  /*0190*/  LDG.E R25, desc[UR8][R4.64] ;  /* 0x0000000804197981 */ /* 0x000ea2000c1e1900 */
[----:B------:R-:W-:-:S05]  /*01a0*/  IMAD.WIDE R6, R17, 0x4, R4 ;  /* 0x0000000411067825 */ /* 0x000fca00078e0204 */
[----:B------:R0:W3:Y:S01]  /*01b0*/  LDG.E R23, desc[UR8][R6.64] ;  /* 0x0000000806177981 */ /* 0x0000e2000c1e1900 */
[----:B------:R-:W-:-:S05]  /*01c0*/  IMAD.WIDE R8, R17, 0x4, R6 ;  /* 0x0000000411087825 */ /* 0x000fca00078e0206 */
[----:B------:R1:W4:Y:S01]  /*01d0*/  LDG.E R22, desc[UR8][R8.64] ;  /* 0x0000000808167981 */ /* 0x000322000c1e1900 */
[----:B------:R-:W-:-:S05]  /*01e0*/  IMAD.WIDE R12, R17, 0x4, R8 ;  /* 0x00000004110c7825 */ /* 0x000fca00078e0208 */
[----:B------:R-:W5:Y:S01]  /*01f0*/  LDG.E R21, desc[UR8][R12.64] ;  /* 0x000000080c157981 */ /* 0x000f62000c1e1900 */
[----:B------:R-:W-:-:S05]  /*0200*/  IMAD.WIDE R14, R17, 0x4, R12 ;  /* 0x00000004110e7825 */ /* 0x000fca00078e020c */
[----:B------:R-:W5:Y:S01]  /*0210*/  LDG.E R20, desc[UR8][R14.64] ;  /* 0x000000080e147981 */ /* 0x000f62000c1e1900 */
[----:B------:R-:W-:-:S05]  /*0220*/  IMAD.WIDE R2, R17, 0x4, R14 ;  /* 0x0000000411027825 */ /* 0x000fca00078e020e */
[----:B------:R1:W5:Y:S01]  /*0230*/  LDG.E R19, desc[UR8][R2.64] ;  /* 0x0000000802137981 */ /* 0x000362000c1e1900 */
[----:B------:R-:W-:-:S05]  /*0240*/  IMAD.WIDE R26, R17, 0x4, R2 ;  /* 0x00000004111a7825 */ /* 0x000fca00078e0202 */
[----:B------:R1:W5:Y:S01]  /*0250*/  LDG.E R24, desc[UR8][R26.64] ;  /* 0x000000081a187981 */ /* 0x000362000c1e1900 */
[----:B------:R-:W-:-:S05]  /*0260*/  IMAD.WIDE R10, R17, 0x4, R26 ;  /* 0x00000004110a7825 */ /* 0x000fca00078e021a */
[----:B------:R1:W5:Y:S01]  /*0270*/  LDG.E R28, desc[UR8][R10.64] ;  /* 0x000000080a1c7981 */ /* 0x000362000c1e1900 */
[----:B0-----:R-:W-:-:S04]  /*0280*/  IMAD.WIDE R6, R17, 0x4, R10 ;  /* 0x0000000411067825 */ /* 0x001fc800078e020a */
[C---:B-1----:R-:W-:Y:S02]  /*0290*/  IMAD.WIDE R8, R17.reuse, 0x4, R6 ;  /* 0x0000000411087825 */ /* 0x042fe400078e0206 */
[----:B------:R-:W5:Y:S02]  /*02a0*/  LDG.E R6, desc[UR8][R6.64] ;  /* 0x0000000806067981 */ /* 0x000f64000c1e1900 */
[C---:B------:R-:W-:Y:S02]  /*02b0*/  IMAD.WIDE R2, R17.reuse, 0x4, R8 ;  /* 0x0000000411027825 */ /* 0x040fe400078e0208 */
[----:B------:R-:W5:Y:S02]  /*02c0*/  LDG.E R8, desc[UR8][R8.64] ;  /* 0x0000000808087981 */ /* 0x000f64000c1e1900 */
[C---:B------:R-:W-:Y:S02]  /*02d0*/  IMAD.WIDE R4, R17.reuse, 0x4, R2 ;  /* 0x0000000411047825 */ /* 0x040fe400078e0202 */
[----:B------:R-:W5:Y:S02]  /*02e0*/  LDG.E R29, desc[UR8][R2.64] ;  /* 0x00000008021d7981 */ /* 0x000f64000c1e1900 */
[----:B------:R-:W-:-:S02]  /*02f0*/  IMAD.WIDE R12, R17, 0x4, R4 ;  /* 0x00000004110c7825 */ /* 0x000fc400078e0204 */
[----:B------:R-:W5:Y:S02]  /*0300*/  LDG.E R4, desc[UR8][R4.64] ;  /* 0x0000000804047981 */ /* 0x000f64000c1e1900 */
[C---:B------:R-:W-:Y:S02]  /*0310*/  IMAD.WIDE R14, R17.reuse, 0x4, R12 ;  /* 0x00000004110e7825 */ /* 0x040fe400078e020c */
[----:B------:R-:W5:Y:S02]  /*0320*/  LDG.E R12, desc[UR8][R12.64] ;  /* 0x000000080c0c7981 */ /* 0x000f64000c1e1900 */
[C---:B------:R-:W-:Y:S02]  /*0330*/  IMAD.WIDE R26, R17.reuse, 0x4, R14 ;  /* 0x00000004111a7825 */ /* 0x040fe400078e020e */
[----:B------:R-:W5:Y:S02]  /*0340*/  LDG.E R14, desc[UR8][R14.64] ;  /* 0x000000080e0e7981 */ /* 0x000f64000c1e1900 */
[----:B------:R-:W-:-:S02]  /*0350*/  IMAD.WIDE R10, R17, 0x4, R26 ;  /* 0x00000004110a7825 */ /* 0x000fc400078e021a */
[----:B------:R-:W5:Y:S04]  /*0360*/  LDG.E R26, desc[UR8][R26.64] ;  /* 0x000000081a1a7981 */ /* 0x000f68000c1e1900 */
[----:B------:R-:W5:Y:S01]  /*0370*/  LDG.E R10, desc[UR8][R10.64] ;  /* 0x000000080a0a7981 */ /* 0x000f62000c1e1900 */
[----:B------:R-:W-:-:S04]  /*0380*/  UIADD3 UR7, UPT, UPT, UR7, 0x10, URZ ;  /* 0x0000001007077890 */ /* 0x000fc8000fffe0ff */
[----:B------:R-:W-:Y:S01]  /*0390*/  UISETP.NE.AND UP1, UPT, UR7, URZ, UPT ;  /* 0x000000ff0700728c */ /* 0x000fe2000bf25270 */
[----:B------:R-:W-:Y:S01]  /*03a0*/  LEA R16, R17, R16, 0x4 ;  /* 0x0000001011107211 */ /* 0x000fe200078e20ff */
[----:B--2---:R-:W-:-:S04]  /*03b0*/  FFMA R18, R25, R25, R18 ;  /* 0x0000001919127223 */ /* 0x004fc80000000012 */
[----:B---3--:R-:W-:-:S04]  /*03c0*/  FFMA R23, R23, R23, R18 ;  /* 0x0000001717177223 */ /* 0x008fc80000000012 */
[----:B----4-:R-:W-:-:S04]  /*03d0*/  FFMA R22, R22, R22, R23 ;  /* 0x0000001616167223 */ /* 0x010fc80000000017 */
[----:B-----5:R-:W-:-:S04]  /*03e0*/  FFMA R21, R21, R21, R22 ;  /* 0x0000001515157223 */ /* 0x020fc80000000016 */
[----:B------:R-:W-:-:S04]  /*03f0*/  FFMA R20, R20, R20, R21 ;  /* 0x0000001414147223 */ /* 0x000fc80000000015 */
        /* <DEDUP_REMOVED lines=10> */
[----:B------:R-:W-:Y:S01]  /*04a0*/  FFMA R18, R10, R10, R29 ;  /* 0x0000000a0a127223 */ /* 0x000fe2000000001d */
[----:B------:R-:W-:Y:S06]  /*04b0*/  BRA.U UP1, `(.L_x_7) ;  /* 0xfffffffd012c7547 */ /* 0x000fec000b83ffff */
.L_x_6:
[----:B------:R-:W-:Y:S05]  /*04c0*/  BRA.U !UP0, `(.L_x_5) ;  /* 0x0000000108f87547 */ /* 0x000fea000b800000 */
[----:B------:R-:W-:Y:S02]  /*04d0*/  UISETP.GE.U32.AND UP0, UPT, UR6, 0x8, UPT ;  /* 0x000000080600788c */ /* 0x000fe4000bf06070 */
[----:B------:R-:W-:-:S04]  /*04e0*/  ULOP3.LUT UR7, UR5, 0x7, URZ, 0xc0, !UPT ;  /* 0x0000000705077892 */ /* 0x000fc8000f8ec0ff */
[----:B------:R-:W-:-:S03]  /*04f0*/  UISETP.NE.AND UP1, UPT, UR7, URZ, UPT ;  /* 0x000000ff0700728c */ /* 0x000fc6000bf25270 */
[----:B------:R-:W-:Y:S08]  /*0500*/  BRA.U !UP0, `(.L_x_8) ;  /* 0x00000001086c7547 */ /* 0x000ff0000b800000 */
[----:B------:R-:W0:Y:S01]  /*0510*/  LDC.64 R2, c[0x0][0x380] ;  /* 0x0000e000ff027b82 */ /* 0x000e220000000a00 */
[----:B------:R-:W-:-:S04]  /*0520*/  IMAD R5, R17, UR4, R0 ;  /* 0x0000000411057c24 */ /* 0x000fc8000f8e0200 */
[----:B0-----:R-:W-:-:S04]  /*0530*/  IMAD.WIDE R2, R5, 0x4, R2 ;  /* 0x0000000405027825 */ /* 0x001fc800078e0202 */
[C---:B------:R-:W-:Y:S02]  /*0540*/  IMAD.WIDE R4, R17.reuse, 0x4, R2 ;  /* 0x0000000411047825 */ /* 0x040fe400078e0202 */
[----:B------:R-:W2:Y:S02]  /*0550*/  LDG.E R3, desc[UR8][R2.64] ;  /* 0x0000000802037981 */ /* 0x000ea4000c1e1900 */
[C---:B------:R-:W-:Y:S02]  /*0560*/  IMAD.WIDE R6, R17.reuse, 0x4, R4 ;  /* 0x0000000411067825 */ /* 0x040fe400078e0204 */
[----:B------:R-:W3:Y:S02]  /*0570*/  LDG.E R4, desc[UR8][R4.64] ;  /* 0x0000000804047981 */ /* 0x000ee4000c1e1900 */
[C---:B------:R-:W-:Y:S02]  /*0580*/  IMAD.WIDE R8, R17.reuse, 0x4, R6 ;  /* 0x0000000411087825 */ /* 0x040fe400078e0206 */
[----:B------:R-:W4:Y:S02]  /*0590*/  LDG.E R6, desc[UR8][R6.64] ;  /* 0x0000000806067981 */ /* 0x000f24000c1e1900 */
        /* <DEDUP_REMOVED lines=9> */
[----:B------:R-:W-:Y:S01]  /*0630*/  UIADD3 UR4, UPT, UPT, UR4, 0x8, URZ ;  /* 0x0000000804047890 */ /* 0x000fe2000fffe0ff */
[----:B--2---:R-:W-:-:S04]  /*0640*/  FFMA R3, R3, R3, R18 ;  /* 0x0000000303037223 */ /* 0x004fc80000000012 */
[----:B---3--:R-:W-:-:S04]  /*0650*/  FFMA R3, R4, R4, R3 ;  /* 0x0000000404037223 */ /* 0x008fc80000000003 */
[----:B----4-:R-:W-:-:S04]  /*0660*/  FFMA R3, R6, R6, R3 ;  /* 0x0000000606037223 */ /* 0x010fc80000000003 */
[----:B-----5:R-:W-:-:S04]  /*0670*/  FFMA R3, R8, R8, R3 ;  /* 0x0000000808037223 */ /* 0x020fc80000000003 */
[----:B------:R-:W-:-:S04]  /*0680*/  FFMA R3, R10, R10, R3 ;  /* 0x0000000a0a037223 */ /* 0x000fc80000000003 */
[----:B------:R-:W-:-:S04]  /*0690*/  FFMA R3, R12, R12, R3 ;  /* 0x0000000c0c037223 */ /* 0x000fc80000000003 */
[----:B------:R-:W-:-:S04]  /*06a0*/  FFMA R3, R14, R14, R3 ;  /* 0x0000000e0e037223 */ /* 0x000fc80000000003 */
[----:B------:R-:W-:-:S07]  /*06b0*/  FFMA R18, R20, R20, R3 ;  /* 0x0000001414127223 */ /* 0x000fce0000000003 */
.L_x_8:
        /* <DEDUP_REMOVED lines=12> */
[----:B------:R-:W-:Y:S02]  /*0780*/  IMAD.WIDE R8, R17, 0x4, R6 ;  /* 0x0000000411087825 */ /* 0x000fe400078e0206 */
[----:B------:R-:W4:Y:S04]  /*0790*/  LDG.E R7, desc[UR8][R6.64] ;  /* 0x0000000806077981 */ /* 0x000f28000c1e1900 */
[----:B------:R-:W5:Y:S01]  /*07a0*/  LDG.E R9, desc[UR8][R8.64] ;  /* 0x0000000808097981 */ /* 0x000f62000c1e1900 */
[----:B------:R-:W-:Y:S01]  /*07b0*/  UIADD3 UR4, UPT, UPT, UR4, 0x4, URZ ;  /* 0x0000000404047890 */ /* 0x000fe2000fffe0ff */
[----:B--2---:R-:W-:-:S04]  /*07c0*/  FFMA R18, R3, R3, R18 ;  /* 0x0000000303127223 */ /* 0x004fc80000000012 */
[----:B---3--:R-:W-:-:S04]  /*07d0*/  FFMA R18, R5, R5, R18 ;  /* 0x0000000505127223 */ /* 0x008fc80000000012 */
[----:B----4-:R-:W-:-:S04]  /*07e0*/  FFMA R18, R7, R7, R18 ;  /* 0x0000000707127223 */ /* 0x010fc80000000012 */
[----:B-----5:R-:W-:-:S07]  /*07f0*/  FFMA R18, R9, R9, R18 ;  /* 0x0000000909127223 */ /* 0x020fce0000000012 */
.L_x_9:
[----:B------:R-:W-:Y:S05]  /*0800*/  BRA.U !UP1, `(.L_x_5) ;  /* 0x0000000109287547 */ /* 0x000fea000b800000 */
[----:B------:R-:W0:Y:S01]  /*0810*/  LDC.64 R4, c[0x0][0x380] ;  /* 0x0000e000ff047b82 */ /* 0x000e220000000a00 */
[----:B------:R-:W-:Y:S01]  /*0820*/  IMAD R6, R17, UR4, R0 ;  /* 0x0000000411067c24 */ /* 0x000fe2000f8e0200 */
[----:B------:R-:W-:-:S12]  /*0830*/  UIADD3 UR5, UPT, UPT, -UR5, URZ, URZ ;  /* 0x000000ff05057290 */ /* 0x000fd8000fffe1ff */
.L_x_10:
[----:B0-----:R-:W-:-:S06]  /*0840*/  IMAD.WIDE R2, R6, 0x4, R4 ;  /* 0x0000000406027825 */ /* 0x001fcc00078e0204 */
[----:B------:R-:W2:Y:S01]  /*0850*/  LDG.E R3, desc[UR8][R2.64] ;  /* 0x0000000802037981 */ /* 0x000ea2000c1e1900 */
[----:B------:R-:W-:Y:S01]  /*0860*/  UIADD3 UR5, UPT, UPT, UR5, 0x1, URZ ;  /* 0x0000000105057890 */ /* 0x000fe2000fffe0ff */
[----:B------:R-:W-:-:S03]  /*0870*/  IADD3 R6, PT, PT, R6, R17, RZ ;  /* 0x0000001106067210 */ /* 0x000fc60007ffe0ff */
[----:B------:R-:W-:Y:S01]  /*0880*/  UISETP.NE.AND UP0, UPT, UR5, URZ, UPT ;  /* 0x000000ff0500728c */ /* 0x000fe2000bf05270 */
[----:B--2---:R-:W-:-:S08]  /*0890*/  FFMA R18, R3, R3, R18 ;  /* 0x0000000303127223 */ /* 0x004fd00000000012 */
[----:B------:R-:W-:Y:S05]  /*08a0*/  BRA.U UP0, `(.L_x_10) ;  /* 0xfffffffd00e47547 */ /* 0x000fea000b83ffff */
.L_x_5:
[----:B------:R-:W0:Y:S02]  /*08b0*/  LDC.64 R2, c[0x0][0x390] ;  /* 0x0000e400ff027b82 */ /* 0x000e240000000a00 */
[----:B0-----:R-:W-:-:S05]  /*08c0*/  IMAD.WIDE R2, R0, 0x4, R2 ;  /* 0x0000000400027825 */ /* 0x001fca00078e0202 */
[----:B------:R-:W-:Y:S01]  /*08d0*/  STG.E desc[UR8][R2.64], R18 ;  /* 0x0000001202007986 */ /* 0x000fe2000c101908 */
[----:B------:R-:W-:Y:S05]  /*08e0*/  EXIT ;  /* 0x000000000000794d */ /* 0x000fea0003800000 */
.L_x_11:
        /* <DEDUP_REMOVED lines=9> */
.L_x_39:


//--------------------- .text._Z15EulerDistance_3PfS_S_iii --------------------------
	.section	.text._Z15EulerDistance_3PfS_S_iii,"ax",@progbits
	.align	128
        .global         _Z15EulerDistance_3PfS_S_iii
        .type           _Z15EulerDistance_3PfS_S_iii,@function
        .size           _Z15EulerDistance_3PfS_S_iii,(.L_x_36 - _Z15EulerDistance_3PfS_S_iii)
        .other          _Z15EulerDistance_3PfS_S_iii,@"STO_CUDA_ENTRY STV_DEFAULT"
_Z15EulerDistance_3PfS_S_iii:
.text._Z15EulerDistance_3PfS_S_iii:
[----:B------:R-:W-:Y:S01]  /*0000*/  LDC R1, c[0x0][0x37c] ;  /* 0x0000df00ff017b82 */ /* 0x000fe20000000800 */
[----:B------:R-:W0:Y:S01]  /*0010*/  LDCU UR4, c[0x0][0x3a0] ;  /* 0x00007400ff0477ac */ /* 0x000e220008000800 */
[----:B------:R-:W1:Y:S06]  /*0020*/  S2R R10, SR_TID.Y ;  /* 0x00000000000a7919 */ /* 0x000e6c0000002200 */
[----:B------:R-:W1:Y:S01]  /*0030*/  LDC R3, c[0x0][0x364] ;  /* 0x0000d900ff037b82 */ /* 0x000e620000000800 */
[----:B------:R-:W-:Y:S01]  /*0040*/  HFMA2 R17, -RZ, RZ, 0, 0 ;  /* 0x00000000ff117431 */ /* 0x000fe200000001ff */
[----:B------:R-:W2:Y:S01]  /*0050*/  LDCU.64 UR8, c[0x0][0x358] ;  /* 0x00006b00ff0877ac */ /* 0x000ea20008000a00 */
[----:B------:R-:W3:Y:S05]  /*0060*/  S2R R16, SR_TID.X ;  /* 0x0000000000107919 */ /* 0x000eea0000002100 */
[----:B------:R-:W1:Y:S01]  /*0070*/  S2UR UR5, SR_CTAID.Y ;  /* 0x00000000000579c3 */ /* 0x000e620000002600 */
[----:B0-----:R-:W-:-:S07]  /*0080*/  I2FP.F32.S32 R0, UR4 ;  /* 0x0000000400007c45 */ /* 0x001fce0008201400 */
[----:B------:R-:W3:Y:S01]  /*0090*/  S2UR UR4, SR_CTAID.X ;  /* 0x00000000000479c3 */ /* 0x000ee20000002500 */
[----:B------:R-:W-:-:S07]  /*00a0*/  FMUL R0, R0, 0.03125 ;  /* 0x3d00000000007820 */ /* 0x000fce0000400000 */
[----:B------:R-:W3:Y:S01]  /*00b0*/  LDC R9, c[0x0][0x360] ;  /* 0x0000d800ff097b82 */ /* 0x000ee20000000800 */
[----:B------:R-:W0:Y:S01]  /*00c0*/  F2I.CEIL.NTZ R0, R0 ;  /* 0x0000000000007305 */ /* 0x000e22000020b100 */
[----:B-1----:R-:W-:Y:S01]  /*00d0*/  IMAD R8, R3, UR5, R10 ;  /* 0x0000000503087c24 */ /* 0x002fe2000f8e020a */
[----:B0-----:R-:W-:Y:S01]  /*00e0*/  ISETP.GE.AND P0, PT, R0, 0x1, PT ;  /* 0x000000010000780c */ /* 0x001fe20003f06270 */
[----:B---3--:R-:W-:-:S12]  /*00f0*/  IMAD R9, R9, UR4, R16 ;  /* 0x0000000409097c24 */ /* 0x008fd8000f8e0210 */
[----:B--2---:R-:W-:Y:S05]  /*0100*/  @!P0 BRA `(.L_x_12) ;  /* 0x0000000800d48947 */ /* 0x004fea0003800000 */
[----:B------:R-:W0:Y:S01]  /*0110*/  S2UR UR6, SR_CgaCtaId ;  /* 0x00000000000679c3 */ /* 0x000e220000008800 */
[----:B------:R-:W1:Y:S01]  /*0120*/  LDCU.64 UR10, c[0x0][0x398] ;  /* 0x00007300ff0a77ac */ /* 0x000e620008000a00 */
[----:B------:R-:W-:Y:S02]  /*0130*/  IADD3 R14, PT, PT, -R0, RZ, RZ ;  /* 0x000000ff000e7210 */ /* 0x000fe40007ffe1ff */
[----:B------:R-:W-:Y:S01]  /*0140*/  MOV R17, RZ ;  /* 0x000000ff00117202 */ /* 0x000fe20000000f00 */
[----:B------:R-:W-:Y:S01]  /*0150*/  UMOV UR4, 0x400 ;  /* 0x0000040000047882 */ /* 0x000fe20000000000 */
[----:B------:R-:W2:Y:S02]  /*0160*/  LDCU UR7, c[0x0][0x3a0] ;  /* 0x00007400ff0777ac */ /* 0x000ea40008000800 */
[----:B------:R-:W3:Y:S01]  /*0170*/  LDC.64 R2, c[0x0][0x380] ;  /* 0x0000e000ff027b82 */ /* 0x000ee20000000a00 */
[----:B------:R-:W-:Y:S01]  /*0180*/  UIADD3 UR5, UPT, UPT, UR4, 0x1000, URZ ;  /* 0x0000100004057890 */ /* 0x000fe2000fffe0ff */
[----:B------:R-:W4:Y:S06]  /*0190*/  LDCU UR13, c[0x0][0x39c] ;  /* 0x00007380ff0d77ac */ /* 0x000f2c0008000800 */
[----:B------:R-:W2:Y:S01]  /*01a0*/  LDC.64 R4, c[0x0][0x388] ;  /* 0x0000e200ff047b82 */ /* 0x000ea20000000a00 */
[----:B------:R-:W2:Y:S01]  /*01b0*/  LDCU UR12, c[0x0][0x398] ;  /* 0x00007300ff0c77ac */ /* 0x000ea20008000800 */
[----:B-1----:R-:W-:Y:S01]  /*01c0*/  ISETP.GE.AND P0, PT, R8, UR10, PT ;  /* 0x0000000a08007c0c */ /* 0x002fe2000bf06270 */
[----:B------:R-:W-:-:S02]  /*01d0*/  IMAD R11, R16, UR10, R8 ;  /* 0x0000000a100b7c24 */ /* 0x000fc4000f8e0208 */
[----:B------:R-:W-:Y:S01]  /*01e0*/  IMAD R12, R10, UR11, R9 ;  /* 0x0000000b0a0c7c24 */ /* 0x000fe2000f8e0209 */
[----:B------:R-:W-:Y:S02]  /*01f0*/  ISETP.LT.AND P0, PT, R9, UR11, !P0 ;  /* 0x0000000b09007c0c */ /* 0x000fe4000c701270 */
[----:B------:R-:W1:Y:S01]  /*0200*/  LDC.64 R6, c[0x0][0x398] ;  /* 0x0000e600ff067b82 */ /* 0x000e620000000a00 */
[----:B0-----:R-:W-:Y:S02]  /*0210*/  ULEA UR4, UR6, UR4, 0x18 ;  /* 0x0000000406047291 */ /* 0x001fe4000f8ec0ff */
[----:B------:R-:W-:-:S04]  /*0220*/  ULEA UR5, UR6, UR5, 0x18 ;  /* 0x0000000506057291 */ /* 0x000fc8000f8ec0ff */
[----:B------:R-:W-:Y:S02]  /*0230*/  LEA R13, R10, UR4, 0x2 ;  /* 0x000000040a0d7c11 */ /* 0x000fe4000f8e10ff */
[C---:B------:R-:W-:Y:S02]  /*0240*/  LEA R15, R16.reuse, UR5, 0x2 ;  /* 0x00000005100f7c11 */ /* 0x040fe4000f8e10ff */
[----:B------:R-:W-:Y:S02]  /*0250*/  LEA R16, R16, R13, 0x7 ;  /* 0x0000000d10107211 */ /* 0x000fe400078e38ff */
[----:B----4-:R-:W-:-:S07]  /*0260*/  LEA R0, R10, R15, 0x7 ;  /* 0x0000000f0a007211 */ /* 0x010fce00078e38ff */
.L_x_20:
[----:B--2---:R-:W-:Y:S01]  /*0270*/  ISETP.GE.AND P2, PT, R10, UR7, PT ;  /* 0x000000070a007c0c */ /* 0x004fe2000bf46270 */
[----:B------:R-:W-:Y:S01]  /*0280*/  BSSY.RECONVERGENT B0, `(.L_x_13) ;  /* 0x0000013000007945 */ /* 0x000fe20003800200 */
[----:B------:R-:W-:Y:S02]  /*0290*/  IADD3 R14, PT, PT, R14, 0x1, RZ ;  /* 0x000000010e0e7810 */ /* 0x000fe40007ffe0ff */
[----:B0-----:R-:W-:Y:S02]  /*02a0*/  MOV R21, RZ ;  /* 0x000000ff00157202 */ /* 0x001fe40000000f00 */
[----:B------:R-:W-:-:S07]  /*02b0*/  ISETP.NE.AND P1, PT, R14, RZ, PT ;  /* 0x000000ff0e00720c */ /* 0x000fce0003f25270 */
[----:B----4-:R-:W-:Y:S06]  /*02c0*/  @P2 BRA `(.L_x_14) ;  /* 0x0000000000342947 */ /* 0x010fec0003800000 */
[----:B------:R-:W-:Y:S01]  /*02d0*/  ISETP.GE.AND P2, PT, R8, UR12, PT ;  /* 0x0000000c08007c0c */ /* 0x000fe2000bf46270 */
[----:B------:R-:W-:Y:S01]  /*02e0*/  BSSY.RECONVERGENT B1, `(.L_x_15) ;  /* 0x0000005000017945 */ /* 0x000fe20003800200 */
[----:B------:R-:W-:-:S11]  /*02f0*/  HFMA2 R19, -RZ, RZ, 0, 0 ;  /* 0x00000000ff137431 */ /* 0x000fd600000001ff */
[----:B------:R-:W-:Y:S05]  /*0300*/  @P2 BRA `(.L_x_16) ;  /* 0x0000000000082947 */ /* 0x000fea0003800000 */
[----:B---3--:R-:W-:-:S06]  /*0310*/  IMAD.WIDE R18, R11, 0x4, R2 ;  /* 0x000000040b127825 */ /* 0x008fcc00078e0202 */
[----:B------:R0:W5:Y:S02]  /*0320*/  LDG.E R19, desc[UR8][R18.64] ;  /* 0x0000000812137981 */ /* 0x000164000c1e1900 */
.L_x_16:
[----:B------:R-:W-:Y:S05]  /*0330*/  BSYNC.RECONVERGENT B1 ;  /* 0x0000000000017941 */ /* 0x000fea0003800200 */
.L_x_15:
[----:B-----5:R2:W-:Y:S01]  /*0340*/  STS [R16], R19 ;  /* 0x0000001310007388 */ /* 0x0205e20000000800 */
[----:B------:R-:W-:-:S13]  /*0350*/  ISETP.GE.AND P2, PT, R9, UR13, PT ;  /* 0x0000000d09007c0c */ /* 0x000fda000bf46270 */
[----:B--2---:R-:W-:Y:S05]  /*0360*/  @P2 BRA `(.L_x_17) ;  /* 0x0000000000102947 */ /* 0x004fea0003800000 */
[----:B0-----:R-:W-:-:S05]  /*0370*/  IMAD.WIDE R18, R12, 0x4, R4 ;  /* 0x000000040c127825 */ /* 0x001fca00078e0204 */
[----:B------:R2:W5:Y:S01]  /*0380*/  LDG.E R21, desc[UR8][R18.64] ;  /* 0x0000000812157981 */ /* 0x000562000c1e1900 */
[----:B------:R-:W-:Y:S05]  /*0390*/  BRA `(.L_x_17) ;  /* 0x0000000000047947 */ /* 0x000fea0003800000 */
.L_x_14:
[----:B------:R4:W-:Y:S02]  /*03a0*/  STS [R16], RZ ;  /* 0x000000ff10007388 */ /* 0x0009e40000000800 */
.L_x_17:
[----:B------:R-:W-:Y:S05]  /*03b0*/  BSYNC.RECONVERGENT B0 ;  /* 0x0000000000007941 */ /* 0x000fea0003800200 */
.L_x_13:
[----:B-----5:R0:W-:Y:S01]  /*03c0*/  STS [R0], R21 ;  /* 0x0000001500007388 */ /* 0x0201e20000000800 */
[----:B------:R-:W-:Y:S01]  /*03d0*/  BSSY.RECONVERGENT B0, `(.L_x_18) ;  /* 0x0000083000007945 */ /* 0x000fe20003800200 */
[----:B------:R-:W-:Y:S06]  /*03e0*/  BAR.SYNC.DEFER_BLOCKING 0x0 ;  /* 0x0000000000007b1d */ /* 0x000fec0000010000 */
[----:B------:R-:W-:Y:S05]  /*03f0*/  @!P0 BRA `(.L_x_19) ;  /* 0x0000000800008947 */ /* 0x000fea0003800000 */
[----:B--2---:R-:W-:Y:S04]  /*0400*/  LDS R19, [R13] ;  /* 0x000000000d137984 */ /* 0x004fe80000000800 */
[----:B------:R-:W2:Y:S04]  /*0410*/  LDS R20, [R15] ;  /* 0x000000000f147984 */ /* 0x000ea80000000800 */
[----:B------:R-:W-:Y:S04]  /*0420*/  LDS R24, [R13+0x80] ;  /* 0x000080000d187984 */ /* 0x000fe80000000800 */
[----:B------:R-:W5:Y:S04]  /*0430*/  LDS R27, [R15+0x80] ;  /* 0x000080000f1b7984 */ /* 0x000f680000000800 */
[----:B0-----:R-:W-:Y:S04]  /*0440*/  LDS R18, [R13+0x100] ;  /* 0x000100000d127984 */ /* 0x001fe80000000800 */
[----:B------:R-:W0:Y:S04]  /*0450*/  LDS R23, [R15+0x100] ;  /* 0x000100000f177984 */ /* 0x000e280000000800 */
[----:B------:R-:W-:Y:S04]  /*0460*/  LDS R22, [R13+0x180] ;  /* 0x000180000d167984 */ /* 0x000fe80000000800 */
[----:B------:R-:W1:Y:S04]  /*0470*/  LDS R21, [R15+0x180] ;  /* 0x000180000f157984 */ /* 0x000e680000000800 */
[----:B------:R-:W-:Y:S04]  /*0480*/  LDS R25, [R13+0x200] ;  /* 0x000200000d197984 */ /* 0x000fe80000000800 */
[----:B------:R-:W3:Y:S04]  /*0490*/  LDS R26, [R15+0x200] ;  /* 0x000200000f1a7984 */ /* 0x000ee80000000800 */
[----:B------:R-:W-:Y:S01]  /*04a0*/  LDS R28, [R13+0x900] ;  /* 0x000900000d1c7984 */ /* 0x000fe20000000800 */
[----:B--2---:R-:W-:-:S03]  /*04b0*/  FADD R20, R19, -R20 ;  /* 0x8000001413147221 */ /* 0x004fc60000000000 */
[----:B------:R-:W-:Y:S01]  /*04c0*/  LDS R19, [R13+0x280] ;  /* 0x000280000d137984 */ /* 0x000fe20000000800 */
[----:B------:R-:W-:-:S03]  /*04d0*/  FFMA R17, R20, R20, R17 ;  /* 0x0000001414117223 */ /* 0x000fc60000000011 */
[----:B------:R-:W2:Y:S01]  /*04e0*/  LDS R20, [R15+0x280] ;  /* 0x000280000f147984 */ /* 0x000ea20000000800 */
[----:B-----5:R-:W-:-:S04]  /*04f0*/  FADD R24, R24, -R27 ;  /* 0x8000001b18187221 */ /* 0x020fc80000000000 */
[----:B------:R-:W-:Y:S02]  /*0500*/  FFMA R24, R24, R24, R17 ;  /* 0x0000001818187223 */ /* 0x000fe40000000011 */
[----:B------:R-:W-:Y:S01]  /*0510*/  LDS R17, [R13+0x300] ;  /* 0x000300000d117984 */ /* 0x000fe20000000800 */
[----:B0-----:R-:W-:-:S03]  /*0520*/  FADD R23, R18, -R23 ;  /* 0x8000001712177221 */ /* 0x001fc60000000000 */
[----:B------:R-:W0:Y:S01]  /*0530*/  LDS R18, [R15+0x300] ;  /* 0x000300000f127984 */ /* 0x000e220000000800 */
[----:B------:R-:W-:-:S03]  /*0540*/  FFMA R27, R23, R23, R24 ;  /* 0x00000017171b7223 */ /* 0x000fc60000000018 */
[----:B------:R-:W-:Y:S01]  /*0550*/  LDS R23, [R13+0x380] ;  /* 0x000380000d177984 */ /* 0x000fe20000000800 */
[----:B-1----:R-:W-:-:S03]  /*0560*/  FADD R22, R22, -R21 ;  /* 0x8000001516167221 */ /* 0x002fc60000000000 */
[----:B------:R-:W1:Y:S01]  /*0570*/  LDS R24, [R15+0x380] ;  /* 0x000380000f187984 */ /* 0x000e620000000800 */
[----:B------:R-:W-:-:S03]  /*0580*/  FFMA R27, R22, R22, R27 ;  /* 0x00000016161b7223 */ /* 0x000fc6000000001b */
[----:B------:R-:W-:Y:S01]  /*0590*/  LDS R21, [R13+0x400] ;  /* 0x000400000d157984 */ /* 0x000fe20000000800 */
[----:B---3--:R-:W-:-:S03]  /*05a0*/  FADD R26, R25, -R26 ;  /* 0x8000001a191a7221 */ /* 0x008fc60000000000 */
[----:B------:R-:W3:Y:S01]  /*05b0*/  LDS R22, [R15+0x400] ;  /* 0x000400000f167984 */ /* 0x000ee20000000800 */
[----:B------:R-:W-:-:S03]  /*05c0*/  FFMA R27, R26, R26, R27 ;  /* 0x0000001a1a1b7223 */ /* 0x000fc6000000001b */
[----:B------:R-:W-:Y:S01]  /*05d0*/  LDS R25, [R13+0x500] ;  /* 0x000500000d197984 */ /* 0x000fe20000000800 */
[----:B--2---:R-:W-:-:S03]  /*05e0*/  FADD R26, R19, -R20 ;  /* 0x80000014131a7221 */ /* 0x004fc60000000000 */
[----:B------:R-:W-:Y:S01]  /*05f0*/  LDS R19, [R13+0x480] ;  /* 0x000480000d137984 */ /* 0x000fe20000000800 */
[----:B------:R-:W-:-:S03]  /*0600*/  FFMA R27, R26, R26, R27 ;  /* 0x0000001a1a1b7223 */ /* 0x000fc6000000001b */
[----:B------:R-:W2:Y:S04]  /*0610*/  LDS R20, [R15+0x480] ;  /* 0x000480000f147984 */ /* 0x000ea80000000800 */
[----:B------:R-:W5:Y:S01]  /*0620*/  LDS R26, [R15+0x500] ;  /* 0x000500000f1a7984 */ /* 0x000f620000000800 */
[----:B0-----:R-:W-:-:S03]  /*0630*/  FADD R18, R17, -R18 ;  /* 0x8000001211127221 */ /* 0x001fc60000000000 */
[----:B------:R-:W-:Y:S01]  /*0640*/  LDS R17, [R13+0x580] ;  /* 0x000580000d117984 */ /* 0x000fe20000000800 */
[----:B------:R-:W-:-:S03]  /*0650*/  FFMA R27, R18, R18, R27 ;  /* 0x00000012121b7223 */ /* 0x000fc6000000001b */
[----:B------:R-:W0:Y:S01]  /*0660*/  LDS R18, [R15+0x580] ;  /* 0x000580000f127984 */ /* 0x000e220000000800 */
[----:B-1----:R-:W-:-:S03]  /*0670*/  FADD R24, R23, -R24 ;  /* 0x8000001817187221 */ /* 0x002fc60000000000 */
[----:B------:R-:W-:Y:S01]  /*0680*/  LDS R23, [R15+0x600] ;  /* 0x000600000f177984 */ /* 0x000fe20000000800 */
[----:B------:R-:W-:-:S03]  /*0690*/  FFMA R27, R24, R24, R27 ;  /* 0x00000018181b7223 */ /* 0x000fc6000000001b */
[----:B------:R-:W1:Y:S01]  /*06a0*/  LDS R24, [R13+0x600] ;  /* 0x000600000d187984 */ /* 0x000e620000000800 */
[----:B---3--:R-:W-:-:S03]  /*06b0*/  FADD R22, R21, -R22 ;  /* 0x8000001615167221 */ /* 0x008fc60000000000 */
[----:B------:R-:W-:Y:S01]  /*06c0*/  LDS R21, [R13+0x680] ;  /* 0x000680000d157984 */ /* 0x000fe20000000800 */
[----:B------:R-:W-:-:S03]  /*06d0*/  FFMA R27, R22, R22, R27 ;  /* 0x00000016161b7223 */ /* 0x000fc6000000001b */
[----:B------:R-:W3:Y:S01]  /*06e0*/  LDS R22, [R15+0x680] ;  /* 0x000680000f167984 */ /* 0x000ee20000000800 */
[----:B--2---:R-:W-:-:S03]  /*06f0*/  FADD R20, R19, -R20 ;  /* 0x8000001413147221 */ /* 0x004fc60000000000 */
[----:B------:R-:W-:Y:S01]  /*0700*/  LDS R19, [R15+0x700] ;  /* 0x000700000f137984 */ /* 0x000fe20000000800 */
[----:B------:R-:W-:Y:S01]  /*0710*/  FFMA R27, R20, R20, R27 ;  /* 0x00000014141b7223 */ /* 0x000fe2000000001b */
[----:B-----5:R-:W-:Y:S02]  /*0720*/  FADD R26, R25, -R26 ;  /* 0x8000001a191a7221 */ /* 0x020fe40000000000 */
[----:B------:R-:W2:Y:S02]  /*0730*/  LDS R20, [R13+0x700] ;  /* 0x000700000d147984 */ /* 0x000ea40000000800 */
[----:B------:R-:W-:Y:S02]  /*0740*/  FFMA R27, R26, R26, R27 ;  /* 0x0000001a1a1b7223 */ /* 0x000fe4000000001b */
[----:B------:R-:W-:Y:S01]  /*0750*/  LDS R26, [R13+0x780] ;  /* 0x000780000d1a7984 */ /* 0x000fe20000000800 */
[----:B0-----:R-:W-:-:S03]  /*0760*/  FADD R18, R17, -R18 ;  /* 0x8000001211127221 */ /* 0x001fc60000000000 */
[----:B------:R-:W0:Y:S01]  /*0770*/  LDS R17, [R15+0x780] ;  /* 0x000780000f117984 */ /* 0x000e220000000800 */
[----:B------:R-:W-:Y:S01]  /*0780*/  FFMA R27, R18, R18, R27 ;  /* 0x00000012121b7223 */ /* 0x000fe2000000001b */
[----:B-1----:R-:W-:Y:S02]  /*0790*/  FADD R18, R24, -R23 ;  /* 0x8000001718127221 */ /* 0x002fe40000000000 */
[----:B------:R-:W-:Y:S02]  /*07a0*/  LDS R23, [R13+0x800] ;  /* 0x000800000d177984 */ /* 0x000fe40000000800 */
[----:B------:R-:W-:Y:S02]  /*07b0*/  FFMA R27, R18, R18, R27 ;  /* 0x00000012121b7223 */ /* 0x000fe4000000001b */
[----:B------:R-:W1:Y:S01]  /*07c0*/  LDS R24, [R15+0x800] ;  /* 0x000800000f187984 */ /* 0x000e620000000800 */
[----:B---3--:R-:W-:-:S03]  /*07d0*/  FADD R22, R21, -R22 ;  /* 0x8000001615167221 */ /* 0x008fc60000000000 */
[----:B------:R-:W-:Y:S01]  /*07e0*/  LDS R18, [R13+0x880] ;  /* 0x000880000d127984 */ /* 0x000fe20000000800 */
[----:B------:R-:W-:-:S03]  /*07f0*/  FFMA R27, R22, R22, R27 ;  /* 0x00000016161b7223 */ /* 0x000fc6000000001b */
[----:B------:R-:W3:Y:S04]  /*0800*/  LDS R21, [R15+0x880] ;  /* 0x000880000f157984 */ /* 0x000ee80000000800 */
[----:B------:R-:W-:Y:S01]  /*0810*/  LDS R22, [R13+0x980] ;  /* 0x000980000d167984 */ /* 0x000fe20000000800 */
[----:B--2---:R-:W-:-:S03]  /*0820*/  FADD R20, R20, -R19 ;  /* 0x8000001314147221 */ /* 0x004fc60000000000 */
[----:B------:R-:W2:Y:S01]  /*0830*/  LDS R19, [R15+0x900] ;  /* 0x000900000f137984 */ /* 0x000ea20000000800 */
[----:B------:R-:W-:-:S03]  /*0840*/  FFMA R27, R20, R20, R27 ;  /* 0x00000014141b7223 */ /* 0x000fc6000000001b */
[----:B------:R-:W-:Y:S01]  /*0850*/  LDS R20, [R13+0xa00] ;  /* 0x000a00000d147984 */ /* 0x000fe20000000800 */
[----:B0-----:R-:W-:-:S03]  /*0860*/  FADD R26, R26, -R17 ;  /* 0x800000111a1a7221 */ /* 0x001fc60000000000 */
[----:B------:R-:W0:Y:S01]  /*0870*/  LDS R17, [R15+0x980] ;  /* 0x000980000f117984 */ /* 0x000e220000000800 */
[----:B------:R-:W-:Y:S01]  /*0880*/  FFMA R27, R26, R26, R27 ;  /* 0x0000001a1a1b7223 */ /* 0x000fe2000000001b */
[----:B-1----:R-:W-:Y:S02]  /*0890*/  FADD R24, R23, -R24 ;  /* 0x8000001817187221 */ /* 0x002fe40000000000 */
[----:B------:R-:W1:Y:S02]  /*08a0*/  LDS R23, [R15+0xa00] ;  /* 0x000a00000f177984 */ /* 0x000e640000000800 */
[----:B------:R-:W-:Y:S02]  /*08b0*/  FFMA R27, R24, R24, R27 ;  /* 0x00000018181b7223 */ /* 0x000fe4000000001b */
[----:B------:R-:W-:Y:S01]  /*08c0*/  LDS R24, [R15+0xa80] ;  /* 0x000a80000f187984 */ /* 0x000fe20000000800 */
[----:B---3--:R-:W-:-:S03]  /*08d0*/  FADD R18, R18, -R21 ;  /* 0x8000001512127221 */ /* 0x008fc60000000000 */
[----:B------:R-:W3:Y:S01]  /*08e0*/  LDS R21, [R13+0xa80] ;  /* 0x000a80000d157984 */ /* 0x000ee20000000800 */
[----:B------:R-:W-:-:S03]  /*08f0*/  FFMA R27, R18, R18, R27 ;  /* 0x00000012121b7223 */ /* 0x000fc6000000001b */
[----:B------:R-:W-:Y:S01]  /*0900*/  LDS R18, [R15+0xb00] ;  /* 0x000b00000f127984 */ /* 0x000fe20000000800 */
[----:B--2---:R-:W-:-:S03]  /*0910*/  FADD R28, R28, -R19 ;  /* 0x800000131c1c7221 */ /* 0x004fc60000000000 */
[----:B------:R-:W2:Y:S01]  /*0920*/  LDS R19, [R13+0xb00] ;  /* 0x000b00000d137984 */ /* 0x000ea20000000800 */
[----:B------:R-:W-:Y:S01]  /*0930*/  FFMA R27, R28, R28, R27 ;  /* 0x0000001c1c1b7223 */ /* 0x000fe2000000001b */
[----:B0-----:R-:W-:Y:S02]  /*0940*/  FADD R26, R22, -R17 ;  /* 0x80000011161a7221 */ /* 0x001fe40000000000 */
[----:B------:R-:W-:Y:S02]  /*0950*/  LDS R22, [R13+0xb80] ;  /* 0x000b80000d167984 */ /* 0x000fe40000000800 */
[----:B------:R-:W-:Y:S02]  /*0960*/  FFMA R27, R26, R26, R27 ;  /* 0x0000001a1a1b7223 */ /* 0x000fe4000000001b */
[----:B------:R-:W0:Y:S04]  /*0970*/  LDS R17, [R15+0xb80] ;  /* 0x000b80000f117984 */ /* 0x000e280000000800 */
[----:B------:R-:W-:Y:S01]  /*0980*/  LDS R26, [R15+0xd00] ;  /* 0x000d00000f1a7984 */ /* 0x000fe20000000800 */
[----:B-1----:R-:W-:-:S03]  /*0990*/  FADD R20, R20, -R23 ;  /* 0x8000001714147221 */ /* 0x002fc60000000000 */
[----:B------:R-:W-:Y:S01]  /*09a0*/  LDS R23, [R15+0xc80] ;  /* 0x000c80000f177984 */ /* 0x000fe20000000800 */
[----:B------:R-:W-:-:S03]  /*09b0*/  FFMA R27, R20, R20, R27 ;  /* 0x00000014141b7223 */ /* 0x000fc6000000001b */
[----:B------:R-:W-:Y:S01]  /*09c0*/  LDS R20, [R13+0xc00] ;  /* 0x000c00000d147984 */ /* 0x000fe20000000800 */
[----:B---3--:R-:W-:-:S03]  /*09d0*/  FADD R24, R21, -R24 ;  /* 0x8000001815187221 */ /* 0x008fc60000000000 */
[----:B------:R-:W1:Y:S01]  /*09e0*/  LDS R21, [R15+0xc00] ;  /* 0x000c00000f157984 */ /* 0x000e620000000800 */
[----:B------:R-:W-:-:S03]  /*09f0*/  FFMA R27, R24, R24, R27 ;  /* 0x00000018181b7223 */ /* 0x000fc6000000001b */
[----:B------:R-:W3:Y:S01]  /*0a00*/  LDS R24, [R13+0xc80] ;  /* 0x000c80000d187984 */ /* 0x000ee20000000800 */
[----:B--2---:R-:W-:-:S03]  /*0a10*/  FADD R18, R19, -R18 ;  /* 0x8000001213127221 */ /* 0x004fc60000000000 */
[----:B------:R-:W2:Y:S01]  /*0a20*/  LDS R19, [R13+0xd00] ;  /* 0x000d00000d137984 */ /* 0x000ea20000000800 */
[----:B------:R-:W-:-:S03]  /*0a30*/  FFMA R27, R18, R18, R27 ;  /* 0x00000012121b7223 */ /* 0x000fc6000000001b */
[----:B------:R-:W-:Y:S01]  /*0a40*/  LDS R18, [R13+0xd80] ;  /* 0x000d80000d127984 */ /* 0x000fe20000000800 */
[----:B0-----:R-:W-:-:S03]  /*0a50*/  FADD R22, R22, -R17 ;  /* 0x8000001116167221 */ /* 0x001fc60000000000 */
[----:B------:R-:W0:Y:S01]  /*0a60*/  LDS R17, [R15+0xd80] ;  /* 0x000d80000f117984 */ /* 0x000e220000000800 */
[----:B------:R-:W-:-:S03]  /*0a70*/  FFMA R27, R22, R22, R27 ;  /* 0x00000016161b7223 */ /* 0x000fc6000000001b */
[----:B------:R-:W-:Y:S01]  /*0a80*/  LDS R22, [R13+0xe80] ;  /* 0x000e80000d167984 */ /* 0x000fe20000000800 */
[----:B-1----:R-:W-:-:S03]  /*0a90*/  FADD R20, R20, -R21 ;  /* 0x8000001514147221 */ /* 0x002fc60000000000 */
[----:B------:R-:W-:Y:S01]  /*0aa0*/  LDS R21, [R15+0xe00] ;  /* 0x000e00000f157984 */ /* 0x000fe20000000800 */
[----:B------:R-:W-:Y:S01]  /*0ab0*/  FFMA R27, R20, R20, R27 ;  /* 0x00000014141b7223 */ /* 0x000fe2000000001b */
[----:B---3--:R-:W-:Y:S02]  /*0ac0*/  FADD R24, R24, -R23 ;  /* 0x8000001718187221 */ /* 0x008fe40000000000 */
[----:B------:R-:W1:Y:S02]  /*0ad0*/  LDS R20, [R13+0xe00] ;  /* 0x000e00000d147984 */ /* 0x000e640000000800 */
[----:B------:R-:W-:Y:S02]  /*0ae0*/  FFMA R27, R24, R24, R27 ;  /* 0x00000018181b7223 */ /* 0x000fe4000000001b */
[----:B------:R-:W-:Y:S01]  /*0af0*/  LDS R23, [R15+0xf00] ;  /* 0x000f00000f177984 */ /* 0x000fe20000000800 */
[----:B--2---:R-:W-:-:S03]  /*0b00*/  FADD R26, R19, -R26 ;  /* 0x8000001a131a7221 */ /* 0x004fc60000000000 */
[----:B------:R-:W2:Y:S01]  /*0b10*/  LDS R24, [R13+0xf00] ;  /* 0x000f00000d187984 */ /* 0x000ea20000000800 */
[----:B------:R-:W-:-:S03]  /*0b20*/  FFMA R27, R26, R26, R27 ;  /* 0x0000001a1a1b7223 */ /* 0x000fc6000000001b */
[----:B------:R-:W3:Y:S01]  /*0b30*/  LDS R19, [R15+0xe80] ;  /* 0x000e80000f137984 */ /* 0x000ee20000000800 */
[----:B0-----:R-:W-:-:S03]  /*0b40*/  FADD R26, R18, -R17 ;  /* 0x80000011121a7221 */ /* 0x001fc60000000000 */
[----:B------:R-:W-:Y:S01]  /*0b50*/  LDS R18, [R13+0xf80] ;  /* 0x000f80000d127984 */ /* 0x000fe20000000800 */
[----:B------:R-:W-:-:S03]  /*0b60*/  FFMA R27, R26, R26, R27 ;  /* 0x0000001a1a1b7223 */ /* 0x000fc6000000001b */
[----:B------:R-:W0:Y:S01]  /*0b70*/  LDS R17, [R15+0xf80] ;  /* 0x000f80000f117984 */ /* 0x000e220000000800 */
[----:B-1----:R-:W-:-:S04]  /*0b80*/  FADD R20, R20, -R21 ;  /* 0x8000001514147221 */ /* 0x002fc80000000000 */
[----:B------:R-:W-:Y:S01]  /*0b90*/  FFMA R27, R20, R20, R27 ;  /* 0x00000014141b7223 */ /* 0x000fe2000000001b */
[----:B--2---:R-:W-:Y:S01]  /*0ba0*/  FADD R24, R24, -R23 ;  /* 0x8000001718187221 */ /* 0x004fe20000000000 */
[----:B---3--:R-:W-:-:S04]  /*0bb0*/  FADD R22, R22, -R19 ;  /* 0x8000001316167221 */ /* 0x008fc80000000000 */
[----:B------:R-:W-:-:S04]  /*0bc0*/  FFMA R27, R22, R22, R27 ;  /* 0x00000016161b7223 */ /* 0x000fc8000000001b */
[----:B------:R-:W-:Y:S01]  /*0bd0*/  FFMA R27, R24, R24, R27 ;  /* 0x00000018181b7223 */ /* 0x000fe2000000001b */
[----:B0-----:R-:W-:-:S04]  /*0be0*/  FADD R18, R18, -R17 ;  /* 0x8000001112127221 */ /* 0x001fc80000000000 */
[----:B------:R-:W-:-:S07]  /*0bf0*/  FFMA R17, R18, R18, R27 ;  /* 0x0000001212117223 */ /* 0x000fce000000001b */
.L_x_19:
[----:B------:R-:W-:Y:S05]  /*0c00*/  BSYNC.RECONVERGENT B0 ;  /* 0x0000000000007941 */ /* 0x000fea0003800200 */
.L_x_18:
[----:B------:R-:W-:Y:S01]  /*0c10*/  BAR.SYNC.DEFER_BLOCKING 0x0 ;  /* 0x0000000000007b1d */ /* 0x000fe20000010000 */
[----:B-1----:R-:W-:Y:S02]  /*0c20*/  LEA R11, R6, R11, 0x5 ;  /* 0x0000000b060b7211 */ /* 0x002fe400078e28ff */
[----:B------:R-:W-:Y:S02]  /*0c30*/  LEA R12, R7, R12, 0x5 ;  /* 0x0000000c070c7211 */ /* 0x000fe400078e28ff */
[----:B------:R-:W-:Y:S01]  /*0c40*/  IADD3 R10, PT, PT, R10, 0x20, RZ ;  /* 0x000000200a0a7810 */ /* 0x000fe20007ffe0ff */
[----:B------:R-:W-:Y:S06]  /*0c50*/  @P1 BRA `(.L_x_20) ;  /* 0xfffffff400841947 */ /* 0x000fec000383ffff */
.L_x_12:
[----:B------:R-:W1:Y:S02]  /*0c60*/  LDCU.64 UR4, c[0x0][0x398] ;  /* 0x00007300ff0477ac */ /* 0x000e640008000a00 */
[----:B-1----:R-:W-:-:S04]  /*0c70*/  ISETP.GE.AND P0, PT, R8, UR4, PT ;  /* 0x0000000408007c0c */ /* 0x002fc8000bf06270 */
[----:B------:R-:W-:-:S13]  /*0c80*/  ISETP.GE.OR P0, PT, R9, UR5, P0 ;  /* 0x0000000509007c0c */ /* 0x000fda0008706670 */
[----:B------:R-:W-:Y:S05]  /*0c90*/  @P0 EXIT ;  /* 0x000000000000094d */ /* 0x000fea0003800000 */
[----:B0-----:R-:W-:Y:S01]  /*0ca0*/  IADD3 R0, PT, PT, R17, -0xd000000, RZ ;  /* 0xf300000011007810 */ /* 0x001fe20007ffe0ff */
[----:B---3--:R0:W1:Y:S01]  /*0cb0*/  MUFU.RSQ R2, R17 ;  /* 0x0000001100027308 */ /* 0x0080620000001400 */
[----:B------:R-:W-:Y:S02]  /*0cc0*/  BSSY.RECONVERGENT B0, `(.L_x_21) ;  /* 0x000000b000007945 */ /* 0x000fe40003800200 */
[----:B------:R-:W-:-:S13]  /*0cd0*/  ISETP.GT.U32.AND P0, PT, R0, 0x727fffff, PT ;  /* 0x727fffff0000780c */ /* 0x000fda0003f04070 */
[----:B0-----:R-:W-:Y:S05]  /*0ce0*/  @!P0 BRA `(.L_x_22) ;  /* 0x0000000000108947 */ /* 0x001fea0003800000 */
[----:B------:R-:W-:Y:S02]  /*0cf0*/  MOV R0, R17 ;  /* 0x0000001100007202 */ /* 0x000fe40000000f00 */
[----:B------:R-:W-:-:S07]  /*0d00*/  MOV R7, 0xd20 ;  /* 0x00000d2000077802 */ /* 0x000fce0000000f00 */
[----:B-12-4-:R-:W-:Y:S05]  /*0d10*/  CALL.REL.NOINC `($__internal_1_$__cuda_sm20_sqrt_rn_f32_slowpath) ;  /* 0x0000000000307944 */ /* 0x016fea0003c00000 */
[----:B------:R-:W-:Y:S05]  /*0d20*/  BRA `(.L_x_23) ;  /* 0x0000000000107947 */ /* 0x000fea0003800000 */
.L_x_22:
[C---:B-1----:R-:W-:Y:S01]  /*0d30*/  FMUL.FTZ R0, R2.reuse, R17 ;  /* 0x0000001102007220 */ /* 0x042fe20000410000 */
[----:B------:R-:W-:-:S03]  /*0d40*/  FMUL.FTZ R2, R2, 0.5 ;  /* 0x3f00000002027820 */ /* 0x000fc60000410000 */
[----:B------:R-:W-:-:S04]  /*0d50*/  FFMA R5, -R0, R0, R17 ;  /* 0x0000000000057223 */ /* 0x000fc80000000111 */
[----:B------:R-:W-:-:S07]  /*0d60*/  FFMA R5, R5, R2, R0 ;  /* 0x0000000205057223 */ /* 0x000fce0000000000 */
.L_x_23:
[----:B------:R-:W-:Y:S05]  /*0d70*/  BSYNC.RECONVERGENT B0 ;  /* 0x0000000000007941 */ /* 0x000fea0003800200 */
.L_x_21:
[----:B------:R-:W0:Y:S01]  /*0d80*/  LDC.64 R2, c[0x0][0x390] ;  /* 0x0000e400ff027b82 */ /* 0x000e220000000a00 */
[----:B------:R-:W1:Y:S02]  /*0d90*/  LDCU UR4, c[0x0][0x39c] ;  /* 0x00007380ff0477ac */ /* 0x000e640008000800 */
[----:B-1----:R-:W-:-:S04]  /*0da0*/  IMAD R9, R8, UR4, R9 ;  /* 0x0000000408097c24 */ /* 0x002fc8000f8e0209 */
[----:B0-----:R-:W-:-:S05]  /*0db0*/  IMAD.WIDE R2, R9, 0x4, R2 ;  /* 0x0000000409027825 */ /* 0x001fca00078e0202 */
[----:B------:R-:W-:Y:S01]  /*0dc0*/  STG.E desc[UR8][R2.64], R5 ;  /* 0x0000000502007986 */ /* 0x000fe2000c101908 */
[----:B------:R-:W-:Y:S05]  /*0dd0*/  EXIT ;  /* 0x000000000000794d */ /* 0x000fea0003800000 */
        .weak           $__internal_1_$__cuda_sm20_sqrt_rn_f32_slowpath
        .type           $__internal_1_$__cuda_sm20_sqrt_rn_f32_slowpath,@function
        .size           $__internal_1_$__cuda_sm20_sqrt_rn_f32_slowpath,(.L_x_36 - $__internal_1_$__cuda_sm20_sqrt_rn_f32_slowpath)
$__internal_1_$__cuda_sm20_sqrt_rn_f32_slowpath:
        /* <DEDUP_REMOVED lines=19> */
.L_x_24:
[----:B------:R-:W-:Y:S01]  /*0f10*/  HFMA2 R3, -RZ, RZ, 0, 0 ;  /* 0x00000000ff037431 */ /* 0x000fe200000001ff */
[----:B------:R-:W-:Y:S02]  /*0f20*/  MOV R5, R2 ;  /* 0x0000000200057202 */ /* 0x000fe40000000f00 */
[----:B------:R-:W-:-:S04]  /*0f30*/  MOV R2, R7 ;  /* 0x0000000700027202 */ /* 0x000fc80000000f00 */
[----:B------:R-:W-:Y:S05]  /*0f40*/  RET.REL.NODEC R2 `(_Z15EulerDistance_3PfS_S_iii) ;  /* 0xfffffff0022c7950 */ /* 0x000fea0003c3ffff */
.L_x_25:
        /* <DEDUP_REMOVED lines=11> */
.L_x_36:


//--------------------- .text._Z15EulerDistance_1PfS_S_iii --------------------------
	.section	.text._Z15EulerDistance_1PfS_S_iii,"ax",@progbits
	.align	128
        .global         _Z15EulerDistance_1PfS_S_iii
        .type           _Z15EulerDistance_1PfS_S_iii,@function
        .size           _Z15EulerDistance_1PfS_S_iii,(.L_x_37 - _Z15EulerDistance_1PfS_S_iii)
        .other          _Z15EulerDistance_1PfS_S_iii,@"STO_CUDA_ENTRY STV_DEFAULT"
_Z15EulerDistance_1PfS_S_iii:
.text._Z15EulerDistance_1PfS_S_iii:
[----:B------:R-:W-:Y:S01]  /*0000*/  LDC R1, c[0x0][0x37c] ;  /* 0x0000df00ff017b82 */ /* 0x000fe20000000800 */
[----:B------:R-:W0:Y:S07]  /*0010*/  S2R R0, SR_TID.X ;  /* 0x0000000000007919 */ /* 0x000e2e0000002100 */
[----:B------:R-:W1:Y:S01]  /*0020*/  LDC R2, c[0x0][0x364] ;  /* 0x0000d900ff027b82 */ /* 0x000e620000000800 */
[----:B------:R-:W1:Y:S07]  /*0030*/  S2R R3, SR_TID.Y ;  /* 0x0000000000037919 */ /* 0x000e6e0000002200 */
[----:B------:R-:W0:Y:S08]  /*0040*/  S2UR UR4, SR_CTAID.X ;  /* 0x00000000000479c3 */ /* 0x000e300000002500 */
[----:B------:R-:W0:Y:S08]  /*0050*/  LDC R5, c[0x0][0x360] ;  /* 0x0000d800ff057b82 */ /* 0x000e300000000800 */
[----:B------:R-:W1:Y:S08]  /*0060*/  S2UR UR5, SR_CTAID.Y ;  /* 0x00000000000579c3 */ /* 0x000e700000002600 */
[----:B------:R-:W2:Y:S01]  /*0070*/  LDC.64 R12, c[0x0][0x398] ;  /* 0x0000e600ff0c7b82 */ /* 0x000ea20000000a00 */
[----:B0-----:R-:W-:-:S02]  /*0080*/  IMAD R0, R5, UR4, R0 ;  /* 0x0000000405007c24 */ /* 0x001fc4000f8e0200 */
[----:B-1----:R-:W-:-:S03]  /*0090*/  IMAD R3, R2, UR5, R3 ;  /* 0x0000000502037c24 */ /* 0x002fc6000f8e0203 */
[----:B--2---:R-:W-:-:S04]  /*00a0*/  ISETP.GE.AND P0, PT, R0, R13, PT ;  /* 0x0000000d0000720c */ /* 0x004fc80003f06270 */
[----:B------:R-:W-:-:S13]  /*00b0*/  ISETP.GE.OR P0, PT, R3, R12, P0 ;  /* 0x0000000c0300720c */ /* 0x000fda0000706670 */
[----:B------:R-:W-:Y:S05]  /*00c0*/  @P0 EXIT ;  /* 0x000000000000094d */ /* 0x000fea0003800000 */
[----:B------:R-:W0:Y:S01]  /*00d0*/  LDC R2, c[0x0][0x3a0] ;  /* 0x0000e800ff027b82 */ /* 0x000e220000000800 */
[----:B------:R-:W1:Y:S01]  /*00e0*/  LDCU.64 UR4, c[0x0][0x358] ;  /* 0x00006b00ff0477ac */ /* 0x000e620008000a00 */
[----:B------:R-:W-:Y:S01]  /*00f0*/  HFMA2 R27, -RZ, RZ, 0, 0 ;  /* 0x00000000ff1b7431 */ /* 0x000fe200000001ff */
[----:B0-----:R-:W-:-:S13]  /*0100*/  ISETP.GE.AND P0, PT, R2, 0x1, PT ;  /* 0x000000010200780c */ /* 0x001fda0003f06270 */
[----:B-1----:R-:W-:Y:S05]  /*0110*/  @!P0 BRA `(.L_x_26) ;  /* 0x00000008000c8947 */ /* 0x002fea0003800000 */
[C---:B------:R-:W-:Y:S02]  /*0120*/  ISETP.GE.U32.AND P1, PT, R2.reuse, 0x8, PT ;  /* 0x000000080200780c */ /* 0x040fe40003f26070 */
[----:B------:R-:W-:Y:S02]  /*0130*/  LOP3.LUT R5, R2, 0x7, RZ, 0xc0, !PT ;  /* 0x0000000702057812 */ /* 0x000fe400078ec0ff */
[----:B------:R-:W-:Y:S02]  /*0140*/  MOV R27, RZ ;  /* 0x000000ff001b7202 */ /* 0x000fe40000000f00 */
[----:B------:R-:W-:Y:S02]  /*0150*/  ISETP.NE.AND P0, PT, R5, RZ, PT ;  /* 0x000000ff0500720c */ /* 0x000fe40003f05270 */
[----:B------:R-:W-:-:S05]  /*0160*/  MOV R6, RZ ;  /* 0x000000ff00067202 */ /* 0x000fca0000000f00 */
[----:B------:R-:W-:Y:S06]  /*0170*/  @!P1 BRA `(.L_x_27) ;  /* 0x0000000000f09947 */ /* 0x000fec0003800000 */
[----:B------:R-:W-:Y:S02]  /*0180*/  LOP3.LUT R6, R2, 0x7ffffff8, RZ, 0xc0, !PT ;  /* 0x7ffffff802067812 */ /* 0x000fe400078ec0ff */
[----:B------:R-:W-:Y:S02]  /*0190*/  MOV R27, RZ ;  /* 0x000000ff001b7202 */ /* 0x000fe40000000f00 */
[----:B------:R-:W-:Y:S02]  /*01a0*/  MOV R9, R3 ;  /* 0x0000000300097202 */ /* 0x000fe40000000f00 */
[----:B------:R-:W-:Y:S02]  /*01b0*/  MOV R4, R0 ;  /* 0x0000000000047202 */ /* 0x000fe40000000f00 */
[----:B------:R-:W-:-:S07]  /*01c0*/  IADD3 R10, PT, PT, -R6, RZ, RZ ;  /* 0x000000ff060a7210 */ /* 0x000fce0007ffe1ff */
.L_x_28:
[----:B------:R-:W0:Y:S08]  /*01d0*/  LDC.64 R14, c[0x0][0x380] ;  /* 0x0000e000ff0e7b82 */ /* 0x000e300000000a00 */
[----:B------:R-:W1:Y:S01]  /*01e0*/  LDC.64 R24, c[0x0][0x388] ;  /* 0x0000e200ff187b82 */ /* 0x000e620000000a00 */
[----:B0-----:R-:W-:-:S05]  /*01f0*/  IMAD.WIDE R14, R9, 0x4, R14 ;  /* 0x00000004090e7825 */ /* 0x001fca00078e020e */
[----:B------:R0:W2:Y:S01]  /*0200*/  LDG.E R16, desc[UR4][R14.64] ;  /* 0x000000040e107981 */ /* 0x0000a2000c1e1900 */
[----:B-1----:R-:W-:-:S05]  /*0210*/  IMAD.WIDE R24, R4, 0x4, R24 ;  /* 0x0000000404187825 */ /* 0x002fca00078e0218 */
[----:B------:R-:W2:Y:S01]  /*0220*/  LDG.E R11, desc[UR4][R24.64] ;  /* 0x00000004180b7981 */ /* 0x000ea2000c1e1900 */
[----:B------:R-:W-:-:S04]  /*0230*/  IMAD.WIDE R20, R12, 0x4, R14 ;  /* 0x000000040c147825 */ /* 0x000fc800078e020e */
[----:B------:R-:W-:Y:S01]  /*0240*/  IMAD.WIDE R28, R13, 0x4, R24 ;  /* 0x000000040d1c7825 */ /* 0x000fe200078e0218 */
[----:B------:R-:W3:Y:S04]  /*0250*/  LDG.E R19, desc[UR4][R20.64] ;  /* 0x0000000414137981 */ /* 0x000ee8000c1e1900 */
[----:B------:R1:W3:Y:S01]  /*0260*/  LDG.E R18, desc[UR4][R28.64] ;  /* 0x000000041c127981 */ /* 0x0002e2000c1e1900 */
[----:B0-----:R-:W-:-:S05]  /*0270*/  IMAD.WIDE R14, R12, 0x4, R20 ;  /* 0x000000040c0e7825 */ /* 0x001fca00078e0214 */
[----:B------:R0:W4:Y:S01]  /*0280*/  LDG.E R8, desc[UR4][R14.64] ;  /* 0x000000040e087981 */ /* 0x000122000c1e1900 */
[----:B-1----:R-:W-:-:S04]  /*0290*/  IMAD.WIDE R28, R13, 0x4, R28 ;  /* 0x000000040d1c7825 */ /* 0x002fc800078e021c */
[C---:B------:R-:W-:Y:S01]  /*02a0*/  IMAD.WIDE R22, R12.reuse, 0x4, R14 ;  /* 0x000000040c167825 */ /* 0x040fe200078e020e */
[----:B------:R-:W4:Y:S03]  /*02b0*/  LDG.E R7, desc[UR4][R28.64] ;  /* 0x000000041c077981 */ /* 0x000f26000c1e1900 */
[C---:B------:R-:W-:Y:S01]  /*02c0*/  IMAD.WIDE R20, R13.reuse, 0x4, R28 ;  /* 0x000000040d147825 */ /* 0x040fe200078e021c */
[----:B------:R1:W5:Y:S03]  /*02d0*/  LDG.E R25, desc[UR4][R22.64] ;  /* 0x0000000416197981 */ /* 0x000366000c1e1900 */
[----:B0-----:R-:W-:Y:S01]  /*02e0*/  IMAD.WIDE R14, R12, 0x4, R22 ;  /* 0x000000040c0e7825 */ /* 0x001fe200078e0216 */
[----:B------:R0:W5:Y:S03]  /*02f0*/  LDG.E R24, desc[UR4][R20.64] ;  /* 0x0000000414187981 */ /* 0x000166000c1e1900 */
[----:B-1----:R-:W-:-:S05]  /*0300*/  IMAD.WIDE R22, R13, 0x4, R20 ;  /* 0x000000040d167825 */ /* 0x002fca00078e0214 */
[----:B------:R-:W5:Y:S01]  /*0310*/  LDG.E R26, desc[UR4][R22.64] ;  /* 0x00000004161a7981 */ /* 0x000f62000c1e1900 */
[----:B0-----:R-:W-:-:S05]  /*0320*/  IMAD.WIDE R20, R13, 0x4, R22 ;  /* 0x000000040d147825 */ /* 0x001fca00078e0216 */
[----:B------:R-:W5:Y:S01]  /*0330*/  LDG.E R29, desc[UR4][R20.64] ;  /* 0x00000004141d7981 */ /* 0x000f62000c1e1900 */
[----:B--2---:R-:W-:Y:S01]  /*0340*/  FADD R28, R16, -R11 ;  /* 0x8000000b101c7221 */ /* 0x004fe20000000000 */
[----:B------:R-:W-:Y:S02]  /*0350*/  IMAD.WIDE R16, R12, 0x4, R14 ;  /* 0x000000040c107825 */ /* 0x000fe400078e020e */
[----:B------:R0:W2:Y:S02]  /*0360*/  LDG.E R11, desc[UR4][R14.64] ;  /* 0x000000040e0b7981 */ /* 0x0000a4000c1e1900 */
[----:B------:R-:W-:Y:S02]  /*0370*/  FFMA R27, R28, R28, R27 ;  /* 0x0000001c1c1b7223 */ /* 0x000fe4000000001b */
[----:B------:R1:W2:Y:S01]  /*0380*/  LDG.E R28, desc[UR4][R16.64] ;  /* 0x00000004101c7981 */ /* 0x0002a2000c1e1900 */
[----:B0-----:R-:W-:-:S04]  /*0390*/  IMAD.WIDE R14, R13, 0x4, R20 ;  /* 0x000000040d0e7825 */ /* 0x001fc800078e0214 */
[----:B-1----:R-:W-:-:S04]  /*03a0*/  IMAD.WIDE R16, R12, 0x4, R16 ;  /* 0x000000040c107825 */ /* 0x002fc800078e0210 */
[----:B---3--:R-:W-:Y:S01]  /*03b0*/  FADD R21, R19, -R18 ;  /* 0x8000001213157221 */ /* 0x008fe20000000000 */
[----:B------:R-:W-:Y:S01]  /*03c0*/  IMAD.WIDE R22, R13, 0x4, R14 ;  /* 0x000000040d167825 */ /* 0x000fe200078e020e */
[----:B------:R-:W3:Y:S03]  /*03d0*/  LDG.E R20, desc[UR4][R16.64] ;  /* 0x0000000410147981 */ /* 0x000ee6000c1e1900 */
[----:B------:R-:W-:Y:S02]  /*03e0*/  IMAD.WIDE R18, R12, 0x4, R16 ;  /* 0x000000040c127825 */ /* 0x000fe400078e0210 */
[----:B------:R-:W3:Y:S04]  /*03f0*/  LDG.E R23, desc[UR4][R22.64] ;  /* 0x0000000416177981 */ /* 0x000ee8000c1e1900 */
[----:B------:R-:W3:Y:S04]  /*0400*/  LDG.E R18, desc[UR4][R18.64] ;  /* 0x0000000412127981 */ /* 0x000ee8000c1e1900 */
[----:B------:R-:W3:Y:S01]  /*0410*/  LDG.E R17, desc[UR4][R14.64] ;  /* 0x000000040e117981 */ /* 0x000ee2000c1e1900 */
[----:B------:R-:W-:Y:S01]  /*0420*/  FFMA R27, R21, R21, R27 ;  /* 0x00000015151b7223 */ /* 0x000fe2000000001b */
[----:B----4-:R-:W-:Y:S01]  /*0430*/  FADD R8, R8, -R7 ;  /* 0x8000000708087221 */ /* 0x010fe20000000000 */
[----:B-----5:R-:W-:Y:S01]  /*0440*/  FADD R24, R25, -R24 ;  /* 0x8000001819187221 */ /* 0x020fe20000000000 */
[----:B------:R-:W-:-:S02]  /*0450*/  IADD3 R10, PT, PT, R10, 0x8, RZ ;  /* 0x000000080a0a7810 */ /* 0x000fc40007ffe0ff */
[----:B------:R-:W-:Y:S02]  /*0460*/  FFMA R27, R8, R8, R27 ;  /* 0x00000008081b7223 */ /* 0x000fe4000000001b */
[----:B------:R-:W-:Y:S02]  /*0470*/  ISETP.NE.AND P1, PT, R10, RZ, PT ;  /* 0x000000ff0a00720c */ /* 0x000fe40003f25270 */
[----:B------:R-:W-:Y:S01]  /*0480*/  FFMA R27, R24, R24, R27 ;  /* 0x00000018181b7223 */ /* 0x000fe2000000001b */
[----:B------:R-:W-:Y:S02]  /*0490*/  LEA R9, R12, R9, 0x3 ;  /* 0x000000090c097211 */ /* 0x000fe400078e18ff */
[----:B------:R-:W-:Y:S01]  /*04a0*/  LEA R4, R13, R4, 0x3 ;  /* 0x000000040d047211 */ /* 0x000fe200078e18ff */
[----:B--2---:R-:W-:-:S04]  /*04b0*/  FADD R26, R11, -R26 ;  /* 0x8000001a0b1a7221 */ /* 0x004fc80000000000 */
[----:B------:R-:W-:Y:S01]  /*04c0*/  FFMA R27, R26, R26, R27 ;  /* 0x0000001a1a1b7223 */ /* 0x000fe2000000001b */
[----:B------:R-:W-:-:S04]  /*04d0*/  FADD R28, R28, -R29 ;  /* 0x8000001d1c1c7221 */ /* 0x000fc80000000000 */
[----:B------:R-:W-:Y:S01]  /*04e0*/  FFMA R27, R28, R28, R27 ;  /* 0x0000001c1c1b7223 */ /* 0x000fe2000000001b */
[----:B---3--:R-:W-:Y:S01]  /*04f0*/  FADD R18, R18, -R23 ;  /* 0x8000001712127221 */ /* 0x008fe20000000000 */
[----:B------:R-:W-:-:S04]  /*0500*/  FADD R20, R20, -R17 ;  /* 0x8000001114147221 */ /* 0x000fc80000000000 */
[----:B------:R-:W-:-:S04]  /*0510*/  FFMA R27, R20, R20, R27 ;  /* 0x00000014141b7223 */ /* 0x000fc8000000001b */
[----:B------:R-:W-:Y:S01]  /*0520*/  FFMA R27, R18, R18, R27 ;  /* 0x00000012121b7223 */ /* 0x000fe2000000001b */
[----:B------:R-:W-:Y:S06]  /*0530*/  @P1 BRA `(.L_x_28) ;  /* 0xfffffffc00241947 */ /* 0x000fec000383ffff */
.L_x_27:
[----:B------:R-:W-:Y:S05]  /*0540*/  @!P0 BRA `(.L_x_26) ;  /* 0x0000000400008947 */ /* 0x000fea0003800000 */
[----:B------:R-:W-:Y:S02]  /*0550*/  ISETP.GE.U32.AND P0, PT, R5, 0x4, PT ;  /* 0x000000040500780c */ /* 0x000fe40003f06070 */
[----:B------:R-:W-:-:S04]  /*0560*/  LOP3.LUT R24, R2, 0x3, RZ, 0xc0, !PT ;  /* 0x0000000302187812 */ /* 0x000fc800078ec0ff */
[----:B------:R-:W-:-:S07]  /*0570*/  ISETP.NE.AND P1, PT, R24, RZ, PT ;  /* 0x000000ff1800720c */ /* 0x000fce0003f25270 */
[----:B------:R-:W-:Y:S06]  /*0580*/  @!P0 BRA `(.L_x_29) ;  /* 0x0000000000748947 */ /* 0x000fec0003800000 */
[----:B------:R-:W0:Y:S01]  /*0590*/  LDC.64 R18, c[0x0][0x380] ;  /* 0x0000e000ff127b82 */ /* 0x000e220000000a00 */
[C---:B------:R-:W-:Y:S02]  /*05a0*/  IMAD R5, R6.reuse, R12, R3 ;  /* 0x0000000c06057224 */ /* 0x040fe400078e0203 */
[----:B------:R-:W-:-:S05]  /*05b0*/  IMAD R7, R6, R13, R0 ;  /* 0x0000000d06077224 */ /* 0x000fca00078e0200 */
[----:B------:R-:W1:Y:S01]  /*05c0*/  LDC.64 R20, c[0x0][0x388] ;  /* 0x0000e200ff147b82 */ /* 0x000e620000000a00 */
[----:B0-----:R-:W-:-:S04]  /*05d0*/  IMAD.WIDE R18, R5, 0x4, R18 ;  /* 0x0000000405127825 */ /* 0x001fc800078e0212 */
[----:B------:R-:W-:-:S04]  /*05e0*/  IMAD.WIDE R22, R12, 0x4, R18 ;  /* 0x000000040c167825 */ /* 0x000fc800078e0212 */
[----:B-1----:R-:W-:Y:S02]  /*05f0*/  IMAD.WIDE R20, R7, 0x4, R20 ;  /* 0x0000000407147825 */ /* 0x002fe400078e0214 */
[----:B------:R-:W2:Y:S02]  /*0600*/  LDG.E R7, desc[UR4][R18.64] ;  /* 0x0000000412077981 */ /* 0x000ea4000c1e1900 */
[C---:B------:R-:W-:Y:S02]  /*0610*/  IMAD.WIDE R4, R13.reuse, 0x4, R20 ;  /* 0x000000040d047825 */ /* 0x040fe400078e0214 */
[----:B------:R-:W2:Y:S02]  /*0620*/  LDG.E R20, desc[UR4][R20.64] ;  /* 0x0000000414147981 */ /* 0x000ea4000c1e1900 */
[----:B------:R-:W-:Y:S02]  /*0630*/  IMAD.WIDE R10, R12, 0x4, R22 ;  /* 0x000000040c0a7825 */ /* 0x000fe400078e0216 */
[----:B------:R-:W3:Y:S02]  /*0640*/  LDG.E R22, desc[UR4][R22.64] ;  /* 0x0000000416167981 */ /* 0x000ee4000c1e1900 */
[----:B------:R-:W-:-:S02]  /*0650*/  IMAD.WIDE R8, R13, 0x4, R4 ;  /* 0x000000040d087825 */ /* 0x000fc400078e0204 */
[----:B------:R-:W3:Y:S02]  /*0660*/  LDG.E R5, desc[UR4][R4.64] ;  /* 0x0000000404057981 */ /* 0x000ee4000c1e1900 */
[----:B------:R-:W-:Y:S02]  /*0670*/  IMAD.WIDE R14, R12, 0x4, R10 ;  /* 0x000000040c0e7825 */ /* 0x000fe400078e020a */
[----:B------:R-:W4:Y:S02]  /*0680*/  LDG.E R25, desc[UR4][R10.64] ;  /* 0x000000040a197981 */ /* 0x000f24000c1e1900 */
[----:B------:R-:W-:Y:S02]  /*0690*/  IMAD.WIDE R16, R13, 0x4, R8 ;  /* 0x000000040d107825 */ /* 0x000fe400078e0208 */
[----:B------:R-:W4:Y:S04]  /*06a0*/  LDG.E R26, desc[UR4][R8.64] ;  /* 0x00000004081a7981 */ /* 0x000f28000c1e1900 */
[----:B------:R-:W5:Y:S04]  /*06b0*/  LDG.E R14, desc[UR4][R14.64] ;  /* 0x000000040e0e7981 */ /* 0x000f68000c1e1900 */
[----:B------:R-:W5:Y:S01]  /*06c0*/  LDG.E R17, desc[UR4][R16.64] ;  /* 0x0000000410117981 */ /* 0x000f62000c1e1900 */
[----:B------:R-:W-:Y:S01]  /*06d0*/  IADD3 R6, PT, PT, R6, 0x4, RZ ;  /* 0x0000000406067810 */ /* 0x000fe20007ffe0ff */
[----:B--2---:R-:W-:-:S04]  /*06e0*/  FADD R20, R7, -R20 ;  /* 0x8000001407147221 */ /* 0x004fc80000000000 */
[----:B------:R-:W-:Y:S01]  /*06f0*/  FFMA R20, R20, R20, R27 ;  /* 0x0000001414147223 */ /* 0x000fe2000000001b */
[----:B---3--:R-:W-:-:S04]  /*0700*/  FADD R7, R22, -R5 ;  /* 0x8000000516077221 */ /* 0x008fc80000000000 */
[----:B------:R-:W-:Y:S01]  /*0710*/  FFMA R20, R7, R7, R20 ;  /* 0x0000000707147223 */ /* 0x000fe20000000014 */
[----:B----4-:R-:W-:-:S04]  /*0720*/  FADD R25, R25, -R26 ;  /* 0x8000001a19197221 */ /* 0x010fc80000000000 */
[----:B------:R-:W-:Y:S01]  /*0730*/  FFMA R20, R25, R25, R20 ;  /* 0x0000001919147223 */ /* 0x000fe20000000014 */
[----:B-----5:R-:W-:-:S04]  /*0740*/  FADD R27, R14, -R17 ;  /* 0x800000110e1b7221 */ /* 0x020fc80000000000 */
[----:B------:R-:W-:-:S07]  /*0750*/  FFMA R27, R27, R27, R20 ;  /* 0x0000001b1b1b7223 */ /* 0x000fce0000000014 */
.L_x_29:
[----:B------:R-:W-:Y:S05]  /*0760*/  @!P1 BRA `(.L_x_26) ;  /* 0x0000000000789947 */ /* 0x000fea0003800000 */
[----:B------:R-:W0:Y:S01]  /*0770*/  LDC.64 R14, c[0x0][0x380] ;  /* 0x0000e000ff0e7b82 */ /* 0x000e220000000a00 */
[----:B------:R-:W-:Y:S02]  /*0780*/  ISETP.NE.AND P0, PT, R24, 0x1, PT ;  /* 0x000000011800780c */ /* 0x000fe40003f05270 */
[----:B------:R-:W-:-:S04]  /*0790*/  LOP3.LUT R2, R2, 0x1, RZ, 0xc0, !PT ;  /* 0x0000000102027812 */ /* 0x000fc800078ec0ff */
[----:B------:R-:W-:Y:S01]  /*07a0*/  ISETP.NE.U32.AND P1, PT, R2, 0x1, PT ;  /* 0x000000010200780c */ /* 0x000fe20003f25070 */
[----:B------:R-:W1:Y:S06]  /*07b0*/  LDC.64 R10, c[0x0][0x388] ;  /* 0x0000e200ff0a7b82 */ /* 0x000e6c0000000a00 */
[C---:B------:R-:W-:Y:S02]  /*07c0*/  @P0 IMAD R7, R6.reuse, R12, R3 ;  /* 0x0000000c06070224 */ /* 0x040fe400078e0203 */
[----:B------:R-:W2:Y:S01]  /*07d0*/  LDC.64 R8, c[0x0][0x380] ;  /* 0x0000e000ff087b82 */ /* 0x000ea20000000a00 */
[C---:B------:R-:W-:Y:S01]  /*07e0*/  @P0 IMAD R19, R6.reuse, R13, R0 ;  /* 0x0000000d06130224 */ /* 0x040fe200078e0200 */
[----:B------:R-:W-:-:S06]  /*07f0*/  @P0 IADD3 R6, PT, PT, R6, 0x2, RZ ;  /* 0x0000000206060810 */ /* 0x000fcc0007ffe0ff */
[----:B------:R-:W3:Y:S01]  /*0800*/  LDC.64 R4, c[0x0][0x388] ;  /* 0x0000e200ff047b82 */ /* 0x000ee20000000a00 */
[----:B0-----:R-:W-:-:S04]  /*0810*/  @P0 IMAD.WIDE R14, R7, 0x4, R14 ;  /* 0x00000004070e0825 */ /* 0x001fc800078e020e */
[----:B------:R-:W-:Y:S02]  /*0820*/  @!P1 IMAD R7, R6, R12, R3 ;  /* 0x0000000c06079224 */ /* 0x000fe400078e0203 */
[----:B------:R-:W-:Y:S02]  /*0830*/  @P0 IMAD.WIDE R16, R12, 0x4, R14 ;  /* 0x000000040c100825 */ /* 0x000fe400078e020e */
[----:B------:R-:W4:Y:S02]  /*0840*/  @P0 LDG.E R14, desc[UR4][R14.64] ;  /* 0x000000040e0e0981 */ /* 0x000f24000c1e1900 */
[----:B-1----:R-:W-:Y:S02]  /*0850*/  @P0 IMAD.WIDE R18, R19, 0x4, R10 ;  /* 0x0000000413120825 */ /* 0x002fe400078e020a */
[----:B------:R-:W5:Y:S02]  /*0860*/  @P0 LDG.E R16, desc[UR4][R16.64] ;  /* 0x0000000410100981 */ /* 0x000f64000c1e1900 */
[----:B------:R-:W-:-:S02]  /*0870*/  @P0 IMAD.WIDE R10, R13, 0x4, R18 ;  /* 0x000000040d0a0825 */ /* 0x000fc400078e0212 */
[----:B------:R-:W4:Y:S02]  /*0880*/  @P0 LDG.E R19, desc[UR4][R18.64] ;  /* 0x0000000412130981 */ /* 0x000f24000c1e1900 */
[----:B------:R-:W-:Y:S02]  /*0890*/  @!P1 IMAD R13, R6, R13, R0 ;  /* 0x0000000d060d9224 */ /* 0x000fe400078e0200 */
[----:B--2---:R-:W-:Y:S01]  /*08a0*/  @!P1 IMAD.WIDE R8, R7, 0x4, R8 ;  /* 0x0000000407089825 */ /* 0x004fe200078e0208 */
[----:B------:R-:W5:Y:S03]  /*08b0*/  @P0 LDG.E R11, desc[UR4][R10.64] ;  /* 0x000000040a0b0981 */ /* 0x000f66000c1e1900 */
[----:B---3--:R-:W-:Y:S02]  /*08c0*/  @!P1 IMAD.WIDE R4, R13, 0x4, R4 ;  /* 0x000000040d049825 */ /* 0x008fe400078e0204 */
[----:B------:R-:W2:Y:S04]  /*08d0*/  @!P1 LDG.E R8, desc[UR4][R8.64] ;  /* 0x0000000408089981 */ /* 0x000ea8000c1e1900 */
[----:B------:R-:W2:Y:S01]  /*08e0*/  @!P1 LDG.E R5, desc[UR4][R4.64] ;  /* 0x0000000404059981 */ /* 0x000ea2000c1e1900 */
[----:B----4-:R-:W-:-:S04]  /*08f0*/  @P0 FADD R2, R14, -R19 ;  /* 0x800000130e020221 */ /* 0x010fc80000000000 */
[----:B------:R-:W-:Y:S01]  /*0900*/  @P0 FFMA R2, R2, R2, R27 ;  /* 0x0000000202020223 */ /* 0x000fe2000000001b */
[----:B-----5:R-:W-:-:S04]  /*0910*/  @P0 FADD R7, R16, -R11 ;  /* 0x8000000b10070221 */ /* 0x020fc80000000000 */
[----:B------:R-:W-:Y:S01]  /*0920*/  @P0 FFMA R27, R7, R7, R2 ;  /* 0x00000007071b0223 */ /* 0x000fe20000000002 */
[----:B--2---:R-:W-:-:S04]  /*0930*/  @!P1 FADD R2, R8, -R5 ;  /* 0x8000000508029221 */ /* 0x004fc80000000000 */
[----:B------:R-:W-:-:S07]  /*0940*/  @!P1 FFMA R27, R2, R2, R27 ;  /* 0x00000002021b9223 */ /* 0x000fce000000001b */
.L_x_26:
[----:B------:R-:W-:Y:S01]  /*0950*/  IADD3 R2, PT, PT, R27, -0xd000000, RZ ;  /* 0xf30000001b027810 */ /* 0x000fe20007ffe0ff */
[----:B------:R0:W1:Y:S01]  /*0960*/  MUFU.RSQ R4, R27 ;  /* 0x0000001b00047308 */ /* 0x0000620000001400 */
[----:B------:R-:W-:Y:S02]  /*0970*/  BSSY.RECONVERGENT B0, `(.L_x_30) ;  /* 0x000000b000007945 */ /* 0x000fe40003800200 */
[----:B------:R-:W-:-:S13]  /*0980*/  ISETP.GT.U32.AND P0, PT, R2, 0x727fffff, PT ;  /* 0x727fffff0200780c */ /* 0x000fda0003f04070 */
[----:B0-----:R-:W-:Y:S05]  /*0990*/  @!P0 BRA `(.L_x_31) ;  /* 0x0000000000108947 */ /* 0x001fea0003800000 */
[----:B------:R-:W-:-:S07]  /*09a0*/  MOV R8, 0x9c0 ;  /* 0x000009c000087802 */ /* 0x000fce0000000f00 */
[----:B-1----:R-:W-:Y:S05]  /*09b0*/  CALL.REL.NOINC `($__internal_2_$__cuda_sm20_sqrt_rn_f32_slowpath) ;  /* 0x0000000000347944 */ /* 0x002fea0003c00000 */
[----:B------:R-:W-:Y:S01]  /*09c0*/  MOV R7, R2 ;  /* 0x0000000200077202 */ /* 0x000fe20000000f00 */
[----:B------:R-:W-:Y:S06]  /*09d0*/  BRA `(.L_x_32) ;  /* 0x0000000000107947 */ /* 0x000fec0003800000 */
.L_x_31:
[C---:B-1----:R-:W-:Y:S01]  /*09e0*/  FMUL.FTZ R2, R4.reuse, R27 ;  /* 0x0000001b04027220 */ /* 0x042fe20000410000 */
[----:B------:R-:W-:-:S03]  /*09f0*/  FMUL.FTZ R4, R4, 0.5 ;  /* 0x3f00000004047820 */ /* 0x000fc60000410000 */
[----:B------:R-:W-:-:S04]  /*0a00*/  FFMA R7, -R2, R2, R27 ;  /* 0x0000000202077223 */ /* 0x000fc8000000011b */
[----:B------:R-:W-:-:S07]  /*0a10*/  FFMA R7, R7, R4, R2 ;  /* 0x0000000407077223 */ /* 0x000fce0000000002 */
.L_x_32:
[----:B------:R-:W-:Y:S05]  /*0a20*/  BSYNC.RECONVERGENT B0 ;  /* 0x0000000000007941 */ /* 0x000fea0003800200 */
.L_x_30:
[----:B------:R-:W0:Y:S01]  /*0a30*/  LDC.64 R4, c[0x0][0x390] ;  /* 0x0000e400ff047b82 */ /* 0x000e220000000a00 */
[----:B------:R-:W1:Y:S02]  /*0a40*/  LDCU UR6, c[0x0][0x39c] ;  /* 0x00007380ff0677ac */ /* 0x000e640008000800 */
[----:B-1----:R-:W-:-:S04]  /*0a50*/  IMAD R3, R3, UR6, R0 ;  /* 0x0000000603037c24 */ /* 0x002fc8000f8e0200 */
[----:B0-----:R-:W-:-:S05]  /*0a60*/  IMAD.WIDE R2, R3, 0x4, R4 ;  /* 0x0000000403027825 */ /* 0x001fca00078e0204 */
[----:B------:R-:W-:Y:S01]  /*0a70*/  STG.E desc[UR4][R2.64], R7 ;  /* 0x0000000702007986 */ /* 0x000fe2000c101904 */
[----:B------:R-:W-:Y:S05]  /*0a80*/  EXIT ;  /* 0x000000000000794d */ /* 0x000fea0003800000 */
        .weak           $__internal_2_$__cuda_sm20_sqrt_rn_f32_slowpath
        .type           $__internal_2_$__cuda_sm20_sqrt_rn_f32_slowpath,@function
        .size           $__internal_2_$__cuda_sm20_sqrt_rn_f32_slowpath,(.L_x_37 - $__internal_2_$__cuda_sm20_sqrt_rn_f32_slowpath)
$__internal_2_$__cuda_sm20_sqrt_rn_f32_slowpath:
        /* <DEDUP_REMOVED lines=13> */
[----:B------:R-:W-:-:S03]  /*0b60*/  @P0 FMUL.FTZ R5, R5, 0.5 ;  /* 0x3f00000005050820 */ /* 0x000fc60000410000 */
[----:B------:R-:W-:-:S04]  /*0b70*/  @P0 FADD.FTZ R2, -R7, -RZ ;  /* 0x800000ff07020221 */ /* 0x000fc80000010100 */
[----:B------:R-:W-:Y:S01]  /*0b80*/  @P0 FFMA R6, R7, R2, R4 ;  /* 0x0000000207060223 */ /* 0x000fe20000000004 */
[----:B------:R-:W-:-:S03]  /*0b90*/  @!P0 MOV R2, R27 ;  /* 0x0000001b00028202 */ /* 0x000fc60000000f00 */
[----:B------:R-:W-:-:S04]  /*0ba0*/  @P0 FFMA R5, R6, R5, R7 ;  /* 0x0000000506050223 */ /* 0x000fc80000000007 */
[----:B------:R-:W-:-:S07]  /*0bb0*/  @P0 FMUL.FTZ R2, R5, 2.3283064365386962891e-10 ;  /* 0x2f80000005020820 */ /* 0x000fce0000410000 */
.L_x_33:
[----:B------:R-:W-:Y:S01]  /*0bc0*/  HFMA2 R5, -RZ, RZ, 0, 0 ;  /* 0x00000000ff057431 */ /* 0x000fe200000001ff */
[----:B------:R-:W-:-:S04]  /*0bd0*/  MOV R4, R8 ;  /* 0x0000000800047202 */ /* 0x000fc80000000f00 */
[----:B------:R-:W-:Y:S05]  /*0be0*/  RET.REL.NODEC R4 `(_Z15EulerDistance_1PfS_S_iii) ;  /* 0xfffffff404047950 */ /* 0x000fea0003c3ffff */
.L_x_34:
        /* <DEDUP_REMOVED lines=9> */
.L_x_37:


//--------------------- .nv.shared._Z16broadcast_pointsPfS_iiS_ --------------------------
	.section	.nv.shared._Z16broadcast_pointsPfS_iiS_,"aw",@nobits
	.sectionflags	@""
	.align	4
.nv.shared._Z16broadcast_pointsPfS_iiS_:
	.zero		1280


//--------------------- .nv.shared.reserved.0     --------------------------
	.section	.nv.shared.reserved.0,"aw",@nobits
	.weak		__nv_reservedSMEM_offset_0_alias
	.size		__nv_reservedSMEM_offset_0_alias, 0, 64
	.other		__nv_reservedSMEM_offset_0_alias,@"STO_CUDA_RESERVED_SHARED STV_DEFAULT"
__nv_reservedSMEM_offset_0_alias:
	.zero		0
	.zero		64


//--------------------- .nv.shared._Z15EulerDistance_3PfS_S_iii --------------------------
	.section	.nv.shared._Z15EulerDistance_3PfS_S_iii,"aw",@nobits
	.sectionflags	@""
	.align	4
.nv.shared._Z15EulerDistance_3PfS_S_iii:
	.zero		9216


//--------------------- .nv.constant0._Z16broadcast_pointsPfS_iiS_ --------------------------
	.section	.nv.constant0._Z16broadcast_pointsPfS_iiS_,"a",@progbits
	.sectionflags	@""
	.align	4
.nv.constant0._Z16broadcast_pointsPfS_iiS_:
	.zero		928


//--------------------- .nv.constant0._Z20compute_squared_normPfiiS_ --------------------------
	.section	.nv.constant0._Z20compute_squared_normPfiiS_,"a",@progbits
	.sectionflags	@""
	.align	4
.nv.constant0._Z20compute_squared_normPfiiS_:
	.zero		920


//--------------------- .nv.constant0._Z15EulerDistance_3PfS_S_iii --------------------------
	.section	.nv.constant0._Z15EulerDistance_3PfS_S_iii,"a",@progbits
	.sectionflags	@""
	.align	4
.nv.constant0._Z15EulerDistance_3PfS_S_iii:
	.zero		932


//--------------------- .nv.constant0._Z15EulerDistance_1PfS_S_iii --------------------------
	.section	.nv.constant0._Z15EulerDistance_1PfS_S_iii,"a",@progbits
	.sectionflags	@""
	.align	4
.nv.constant0._Z15EulerDistance_1PfS_S_iii:
	.zero		932


//--------------------- SYMBOLS --------------------------

	.type		.nv.reservedSmem.offset0,@object
	.size		.nv.reservedSmem.offset0,0x4
	.type		.nv.reservedSmem.cap,@object
	.size		.nv.reservedSmem.cap,0x4
